	.target	sm_90a

	.elftype	@"ET_EXEC"


//--------------------- .note.nv.tkinfo           --------------------------
	.section	.note.nv.tkinfo,"",@"SHT_NOTE"
	.sectionflags	@"SHF_NOTE_NV_TKINFO"
	.tkinfo
        /*0018*/ 	.word	0x00000002
        /*0030*/ 	.string	""
        /*0030*/ 	.string	"ptxas"
        /*0030*/ 	.string	"Cuda compilation tools, release 13.0, V13.0.88"
        /*0030*/ 	.string	"Build cuda_13.0.r13.0/compiler.36424714_0"
        /*0030*/ 	.string	"-v  -suppress-debug-info  -lineinfo  -arch sm_90a "



//--------------------- .note.nv.cuinfo           --------------------------
	.section	.note.nv.cuinfo,"",@"SHT_NOTE"
	.sectionflags	@"SHF_NOTE_NV_CUINFO"
        /*0018*/ 	.short	0x0002
        /*001a*/ 	.short	0x005a
        /*001c*/ 	.short	0x0082
	.zero		2


//--------------------- .nv.info                  --------------------------
	.section	.nv.info,"",@"SHT_CUDA_INFO"
	.align	4


	//----- nvinfo : EIATTR_REGCOUNT
	.align		4
        /*0000*/ 	.byte	0x04, 0x2f
        /*0002*/ 	.short	(.L_1 - .L_0)
	.align		4
.L_0:
        /*0004*/ 	.word	index@(matmul_kernel)
        /*0008*/ 	.word	0x000000fe


	//----- nvinfo : EIATTR_FRAME_SIZE
	.align		4
.L_1:
        /*000c*/ 	.byte	0x04, 0x11
        /*000e*/ 	.short	(.L_3 - .L_2)
	.align		4
.L_2:
        /*0010*/ 	.word	index@(matmul_kernel)
        /*0014*/ 	.word	0x00000000


	//----- nvinfo : EIATTR_MIN_STACK_SIZE
	.align		4
.L_3:
        /*0018*/ 	.byte	0x04, 0x12
        /*001a*/ 	.short	(.L_5 - .L_4)
	.align		4
.L_4:
        /*001c*/ 	.word	index@(matmul_kernel)
        /*0020*/ 	.word	0x00000000
.L_5:


//--------------------- .nv.compat                --------------------------
	.section	.nv.compat,"",@"SHT_CUDA_COMPAT_INFO"
	.align	4
        /*0000*/ 	.byte	0x02, 0x09, 0x01, 0x00, 0x02, 0x02, 0x01, 0x00, 0x02, 0x05, 0x05, 0x00, 0x03, 0x07, 0x01, 0x01
        /*0010*/ 	.byte	0x02, 0x03, 0x00, 0x00, 0x02, 0x06, 0x01, 0x00, 0x04, 0x0b, 0x08, 0x00, 0x00, 0x00, 0x00, 0x00
        /*0020*/ 	.byte	0x00, 0x00, 0x00, 0x00


//--------------------- .nv.info.matmul_kernel    --------------------------
	.section	.nv.info.matmul_kernel,"",@"SHT_CUDA_INFO"
	.sectionflags	@""
	.align	4


	//----- nvinfo : EIATTR_CUDA_API_VERSION
	.align		4
        /*0000*/ 	.byte	0x04, 0x37
        /*0002*/ 	.short	(.L_7 - .L_6)
.L_6:
        /*0004*/ 	.word	0x00000082


	//----- nvinfo : EIATTR_KPARAM_INFO
	.align		4
.L_7:
        /*0008*/ 	.byte	0x04, 0x17
        /*000a*/ 	.short	(.L_9 - .L_8)
.L_8:
        /*000c*/ 	.word	0x00000000
        /*0010*/ 	.short	0x000d
        /*0012*/ 	.short	0x0048
        /*0014*/ 	.byte	0x00, 0xf4, 0x21, 0x00


	//----- nvinfo : EIATTR_KPARAM_INFO
	.align		4
.L_9:
        /*0018*/ 	.byte	0x04, 0x17
        /*001a*/ 	.short	(.L_11 - .L_10)
.L_10:
        /*001c*/ 	.word	0x00000000
        /*0020*/ 	.short	0x000c
        /*0022*/ 	.short	0x0040
        /*0024*/ 	.byte	0x00, 0xf4, 0x21, 0x00


	//----- nvinfo : EIATTR_KPARAM_INFO
	.align		4
.L_11:
        /*0028*/ 	.byte	0x04, 0x17
        /*002a*/ 	.short	(.L_13 - .L_12)
.L_12:
        /*002c*/ 	.word	0x00000000
        /*0030*/ 	.short	0x000b
        /*0032*/ 	.short	0x0038
        /*0034*/ 	.byte	0x00, 0xf0, 0x11, 0x00


	//----- nvinfo : EIATTR_KPARAM_INFO
	.align		4
.L_13:
        /*0038*/ 	.byte	0x04, 0x17
        /*003a*/ 	.short	(.L_15 - .L_14)
.L_14:
        /*003c*/ 	.word	0x00000000
        /*0040*/ 	.short	0x000a
        /*0042*/ 	.short	0x0034
        /*0044*/ 	.byte	0x00, 0xf0, 0x11, 0x00


	//----- nvinfo : EIATTR_KPARAM_INFO
	.align		4
.L_15:
        /*0048*/ 	.byte	0x04, 0x17
        /*004a*/ 	.short	(.L_17 - .L_16)
.L_16:
        /*004c*/ 	.word	0x00000000
        /*0050*/ 	.short	0x0009
        /*0052*/ 	.short	0x0030
        /*0054*/ 	.byte	0x00, 0xf0, 0x11, 0x00


	//----- nvinfo : EIATTR_KPARAM_INFO
	.align		4
.L_17:
        /*0058*/ 	.byte	0x04, 0x17
        /*005a*/ 	.short	(.L_19 - .L_18)
.L_18:
        /*005c*/ 	.word	0x00000000
        /*0060*/ 	.short	0x0008
        /*0062*/ 	.short	0x002c
        /*0064*/ 	.byte	0x00, 0xf0, 0x11, 0x00


	//----- nvinfo : EIATTR_KPARAM_INFO
	.align		4
.L_19:
        /*0068*/ 	.byte	0x04, 0x17
        /*006a*/ 	.short	(.L_21 - .L_20)
.L_20:
        /*006c*/ 	.word	0x00000000
        /*0070*/ 	.short	0x0007
        /*0072*/ 	.short	0x0028
        /*0074*/ 	.byte	0x00, 0xf0, 0x11, 0x00


	//----- nvinfo : EIATTR_KPARAM_INFO
	.align		4
.L_21:
        /*0078*/ 	.byte	0x04, 0x17
        /*007a*/ 	.short	(.L_23 - .L_22)
.L_22:
        /*007c*/ 	.word	0x00000000
        /*0080*/ 	.short	0x0006
        /*0082*/ 	.short	0x0024
        /*0084*/ 	.byte	0x00, 0xf0, 0x11, 0x00


	//----- nvinfo : EIATTR_KPARAM_INFO
	.align		4
.L_23:
        /*0088*/ 	.byte	0x04, 0x17
        /*008a*/ 	.short	(.L_25 - .L_24)
.L_24:
        /*008c*/ 	.word	0x00000000
        /*0090*/ 	.short	0x0005
        /*0092*/ 	.short	0x0020
        /*0094*/ 	.byte	0x00, 0xf0, 0x11, 0x00


	//----- nvinfo : EIATTR_KPARAM_INFO
	.align		4
.L_25:
        /*0098*/ 	.byte	0x04, 0x17
        /*009a*/ 	.short	(.L_27 - .L_26)
.L_26:
        /*009c*/ 	.word	0x00000000
        /*00a0*/ 	.short	0x0004
        /*00a2*/ 	.short	0x001c
        /*00a4*/ 	.byte	0x00, 0xf0, 0x11, 0x00


	//----- nvinfo : EIATTR_KPARAM_INFO
	.align		4
.L_27:
        /*00a8*/ 	.byte	0x04, 0x17
        /*00aa*/ 	.short	(.L_29 - .L_28)
.L_28:
        /*00ac*/ 	.word	0x00000000
        /*00b0*/ 	.short	0x0003
        /*00b2*/ 	.short	0x0018
        /*00b4*/ 	.byte	0x00, 0xf0, 0x11, 0x00


	//----- nvinfo : EIATTR_KPARAM_INFO
	.align		4
.L_29:
        /*00b8*/ 	.byte	0x04, 0x17
        /*00ba*/ 	.short	(.L_31 - .L_30)
.L_30:
        /*00bc*/ 	.word	0x00000000
        /*00c0*/ 	.short	0x0002
        /*00c2*/ 	.short	0x0010
        /*00c4*/ 	.byte	0x00, 0xf4, 0x21, 0x00


	//----- nvinfo : EIATTR_KPARAM_INFO
	.align		4
.L_31:
        /*00c8*/ 	.byte	0x04, 0x17
        /*00ca*/ 	.short	(.L_33 - .L_32)
.L_32:
        /*00cc*/ 	.word	0x00000000
        /*00d0*/ 	.short	0x0001
        /*00d2*/ 	.short	0x0008
        /*00d4*/ 	.byte	0x00, 0xf4, 0x21, 0x00


	//----- nvinfo : EIATTR_KPARAM_INFO
	.align		4
.L_33:
        /*00d8*/ 	.byte	0x04, 0x17
        /*00da*/ 	.short	(.L_35 - .L_34)
.L_34:
        /*00dc*/ 	.word	0x00000000
        /*00e0*/ 	.short	0x0000
        /*00e2*/ 	.short	0x0000
        /*00e4*/ 	.byte	0x00, 0xf4, 0x21, 0x00


	//----- nvinfo : EIATTR_SPARSE_MMA_MASK
	.align		4
.L_35:
        /*00e8*/ 	.byte	0x03, 0x50
        /*00ea*/ 	.short	0x0000


	//----- nvinfo : EIATTR_MAXREG_COUNT
	.align		4
        /*00ec*/ 	.byte	0x03, 0x1b
        /*00ee*/ 	.short	0x00ff


	//----- nvinfo : EIATTR_NUM_BARRIERS
	.align		4
        /*00f0*/ 	.byte	0x02, 0x4c
        /*00f2*/ 	.byte	0x01
	.zero		1


	//----- nvinfo : EIATTR_MERCURY_ISA_VERSION
	.align		4
        /*00f4*/ 	.byte	0x03, 0x5f
        /*00f6*/ 	.short	0x0101


	//----- nvinfo : EIATTR_EXIT_INSTR_OFFSETS
	.align		4
        /*00f8*/ 	.byte	0x04, 0x1c
        /*00fa*/ 	.short	(.L_37 - .L_36)


	//   ....[0]....
.L_36:
        /*00fc*/ 	.word	0x000081f0


	//   ....[1]....
        /*0100*/ 	.word	0x00008220


	//----- nvinfo : EIATTR_REQNTID
	.align		4
.L_37:
        /*0104*/ 	.byte	0x04, 0x10
        /*0106*/ 	.short	(.L_39 - .L_38)
.L_38:
        /*0108*/ 	.word	0x00000080
        /*010c*/ 	.word	0x00000001
        /*0110*/ 	.word	0x00000001


	//----- nvinfo : EIATTR_CBANK_PARAM_SIZE
	.align		4
.L_39:
        /*0114*/ 	.byte	0x03, 0x19
        /*0116*/ 	.short	0x0050


	//----- nvinfo : EIATTR_PARAM_CBANK
	.align		4
        /*0118*/ 	.byte	0x04, 0x0a
        /*011a*/ 	.short	(.L_41 - .L_40)
	.align		4
.L_40:
        /*011c*/ 	.word	index@(.nv.constant0.matmul_kernel)
        /*0120*/ 	.short	0x0210
        /*0122*/ 	.short	0x0050


	//----- nvinfo : EIATTR_SW_WAR
	.align		4
.L_41:
        /*0124*/ 	.byte	0x04, 0x36
        /*0126*/ 	.short	(.L_43 - .L_42)
.L_42:
        /*0128*/ 	.word	0x00000008
.L_43:


//--------------------- .nv.callgraph             --------------------------
	.section	.nv.callgraph,"",@"SHT_CUDA_CALLGRAPH"
	.align	4
	.sectionentsize	8
	.align		4
        /*0000*/ 	.word	0x00000000
	.align		4
        /*0004*/ 	.word	0xffffffff
	.align		4
        /*0008*/ 	.word	0x00000000
	.align		4
        /*000c*/ 	.word	0xfffffffe
	.align		4
        /*0010*/ 	.word	0x00000000
	.align		4
        /*0014*/ 	.word	0xfffffffd
	.align		4
        /*0018*/ 	.word	0x00000000
	.align		4
        /*001c*/ 	.word	0xfffffffc


//--------------------- .text.matmul_kernel       --------------------------
	.section	.text.matmul_kernel,"ax",@progbits
	.align	128
        .global         matmul_kernel
        .type           matmul_kernel,@function
        .size           matmul_kernel,(.L_x_3 - matmul_kernel)
        .other          matmul_kernel,@"STO_CUDA_ENTRY STV_DEFAULT"
matmul_kernel:
.text.matmul_kernel:
[----:B------:R-:W-:Y:S08]  /*0000*/  LDC R1, c[0x0][0x28] ;  /* 0x00000a00ff017b82 */ /* 0x000ff00000000800 */
[----:B------:R-:W0:Y:S01]  /*0010*/  LDC.64 R40, c[0x0][0x228] ;  /* 0x00008a00ff287b82 */ /* 0x000e220000000a00 */
[----:B------:R-:W1:Y:S01]  /*0020*/  S2R R5, SR_CTAID.X ;  /* 0x0000000000057919 */ /* 0x000e620000002500 */
[----:B------:R-:W-:Y:S01]  /*0030*/  ULDC.64 UR8, c[0x0][0x208] ;  /* 0x0000820000087ab9 */ /* 0x000fe20000000a00 */
[----:B------:R-:W2:Y:S05]  /*0040*/  S2R R58, SR_TID.X ;  /* 0x00000000003a7919 */ /* 0x000eaa0000002100 */
[----:B------:R-:W3:Y:S01]  /*0050*/  LDC R185, c[0x0][0x230] ;  /* 0x00008c00ffb97b82 */ /* 0x000ee20000000800 */
[----:B0-----:R-:W-:-:S05]  /*0060*/  VIADD R0, R41, 0x3f ;  /* 0x0000003f29007836 */ /* 0x001fca0000000000 */
[----:B------:R-:W-:Y:S01]  /*0070*/  SHF.R.S32.HI R3, RZ, 0x1f, R0 ;  /* 0x0000001fff037819 */ /* 0x000fe20000011400 */
[----:B---3--:R-:W-:-:S03]  /*0080*/  VIADD R185, R185, 0x7f ;  /* 0x0000007fb9b97836 */ /* 0x008fc60000000000 */
[----:B------:R-:W-:Y:S02]  /*0090*/  LEA.HI R3, R3, R0, RZ, 0x6 ;  /* 0x0000000003037211 */ /* 0x000fe400078f30ff */
[----:B-1----:R-:W-:Y:S02]  /*00a0*/  IABS R8, R5 ;  /* 0x0000000500087213 */ /* 0x002fe40000000000 */
[----:B------:R-:W-:Y:S02]  /*00b0*/  SHF.R.S32.HI R3, RZ, 0x6, R3 ;  /* 0x00000006ff037819 */ /* 0x000fe40000011403 */
[C---:B--2---:R-:W-:Y:S02]  /*00c0*/  LOP3.LUT R155, R58.reuse, 0xf, RZ, 0xc0, !PT ;  /* 0x0000000f3a9b7812 */ /* 0x044fe400078ec0ff */
[----:B------:R-:W-:Y:S01]  /*00d0*/  SHF.R.U32.HI R182, RZ, 0x4, R58 ;  /* 0x00000004ffb67819 */ /* 0x000fe2000001163a */
[----:B------:R-:W-:Y:S01]  /*00e0*/  IMAD.SHL.U32 R4, R3, 0x8, RZ ;  /* 0x0000000803047824 */ /* 0x000fe200078e00ff */
[----:B------:R-:W-:-:S02]  /*00f0*/  LEA.HI R183, R58, 0x38, RZ, 0x1c ;  /* 0x000000383ab77811 */ /* 0x000fc400078fe0ff */
[----:B------:R-:W-:Y:S02]  /*0100*/  SGXT.U32 R182, R182, 0x3 ;  /* 0x00000003b6b6781a */ /* 0x000fe40000000000 */
[-C--:B------:R-:W-:Y:S02]  /*0110*/  IABS R7, R4.reuse ;  /* 0x0000000400077213 */ /* 0x080fe40000000000 */
[----:B------:R-:W-:Y:S02]  /*0120*/  IABS R10, R4 ;  /* 0x00000004000a7213 */ /* 0x000fe40000000000 */
[----:B------:R-:W0:Y:S08]  /*0130*/  I2F.RP R0, R7 ;  /* 0x0000000700007306 */ /* 0x000e300000209400 */
[----:B0-----:R-:W0:Y:S02]  /*0140*/  MUFU.RCP R0, R0 ;  /* 0x0000000000007308 */ /* 0x001e240000001000 */
[----:B0-----:R-:W-:-:S02]  /*0150*/  VIADD R2, R0, 0xffffffe ;  /* 0x0ffffffe00027836 */ /* 0x001fc40000000000 */
[----:B------:R-:W-:-:S04]  /*0160*/  IMAD.MOV R0, RZ, RZ, -R10 ;  /* 0x000000ffff007224 */ /* 0x000fc800078e0a0a */
[----:B------:R0:W1:Y:S02]  /*0170*/  F2I.FTZ.U32.TRUNC.NTZ R3, R2 ;  /* 0x0000000200037305 */ /* 0x000064000021f000 */
[----:B0-----:R-:W-:Y:S01]  /*0180*/  MOV R2, RZ ;  /* 0x000000ff00027202 */ /* 0x001fe20000000f00 */
[----:B-1----:R-:W-:-:S04]  /*0190*/  IMAD.MOV R6, RZ, RZ, -R3 ;  /* 0x000000ffff067224 */ /* 0x002fc800078e0a03 */
[----:B------:R-:W-:Y:S02]  /*01a0*/  IMAD R9, R6, R7, RZ ;  /* 0x0000000706097224 */ /* 0x000fe400078e02ff */
[----:B------:R-:W-:Y:S02]  /*01b0*/  IMAD.MOV.U32 R6, RZ, RZ, R8 ;  /* 0x000000ffff067224 */ /* 0x000fe400078e0008 */
[----:B------:R-:W-:-:S06]  /*01c0*/  IMAD.HI.U32 R3, R3, R9, R2 ;  /* 0x0000000903037227 */ /* 0x000fcc00078e0002 */
[----:B------:R-:W-:-:S04]  /*01d0*/  IMAD.HI.U32 R3, R3, R6, RZ ;  /* 0x0000000603037227 */ /* 0x000fc800078e00ff */
[----:B------:R-:W-:-:S05]  /*01e0*/  IMAD R0, R3, R0, R6 ;  /* 0x0000000003007224 */ /* 0x000fca00078e0206 */
[----:B------:R-:W-:-:S13]  /*01f0*/  ISETP.GT.U32.AND P1, PT, R7, R0, PT ;  /* 0x000000000700720c */ /* 0x000fda0003f24070 */
[----:B------:R-:W-:Y:S02]  /*0200*/  @!P1 IMAD.IADD R0, R0, 0x1, -R7 ;  /* 0x0000000100009824 */ /* 0x000fe400078e0a07 */
[----:B------:R-:W-:Y:S01]  /*0210*/  @!P1 VIADD R3, R3, 0x1 ;  /* 0x0000000103039836 */ /* 0x000fe20000000000 */
[----:B------:R-:W-:Y:S02]  /*0220*/  ISETP.NE.AND P1, PT, R4, RZ, PT ;  /* 0x000000ff0400720c */ /* 0x000fe40003f25270 */
[----:B------:R-:W-:Y:S02]  /*0230*/  ISETP.GE.U32.AND P0, PT, R0, R7, PT ;  /* 0x000000070000720c */ /* 0x000fe40003f06070 */
[----:B------:R-:W-:-:S04]  /*0240*/  LOP3.LUT R0, R5, R4, RZ, 0x3c, !PT ;  /* 0x0000000405007212 */ /* 0x000fc800078e3cff */
[----:B------:R-:W-:Y:S02]  /*0250*/  ISETP.GE.AND P2, PT, R0, RZ, PT ;  /* 0x000000ff0000720c */ /* 0x000fe40003f46270 */
[----:B------:R-:W-:-:S05]  /*0260*/  IADD3 R0, R40, 0xf, RZ ;  /* 0x0000000f28007810 */ /* 0x000fca0007ffe0ff */
[----:B------:R-:W-:-:S04]  /*0270*/  @P0 VIADD R3, R3, 0x1 ;  /* 0x0000000103030836 */ /* 0x000fc80000000000 */
[----:B------:R-:W-:Y:S01]  /*0280*/  IMAD.MOV.U32 R2, RZ, RZ, R3 ;  /* 0x000000ffff027224 */ /* 0x000fe200078e0003 */
[----:B------:R-:W-:-:S03]  /*0290*/  SHF.R.S32.HI R3, RZ, 0x1f, R0 ;  /* 0x0000001fff037819 */ /* 0x000fc60000011400 */
[----:B------:R-:W-:Y:S01]  /*02a0*/  @!P2 IMAD.MOV R2, RZ, RZ, -R2 ;  /* 0x000000ffff02a224 */ /* 0x000fe200078e0a02 */
[----:B------:R-:W-:Y:S02]  /*02b0*/  @!P1 LOP3.LUT R2, RZ, R4, RZ, 0x33, !PT ;  /* 0x00000004ff029212 */ /* 0x000fe400078e33ff */
[----:B------:R-:W-:-:S03]  /*02c0*/  LEA.HI R3, R3, R0, RZ, 0x4 ;  /* 0x0000000003037211 */ /* 0x000fc600078f20ff */
[----:B------:R-:W-:Y:S02]  /*02d0*/  IMAD.SHL.U32 R6, R2, 0x8, RZ ;  /* 0x0000000802067824 */ /* 0x000fe400078e00ff */
[----:B------:R-:W-:-:S03]  /*02e0*/  IMAD.MOV R2, RZ, RZ, -R2 ;  /* 0x000000ffff027224 */ /* 0x000fc600078e0a02 */
[----:B------:R-:W-:Y:S01]  /*02f0*/  LEA.HI.SX32 R3, R3, -R6, 0x1c ;  /* 0x8000000603037211 */ /* 0x000fe200078fe2ff */
[----:B------:R-:W-:-:S03]  /*0300*/  IMAD R4, R4, R2, R5 ;  /* 0x0000000204047224 */ /* 0x000fc600078e0205 */
[----:B------:R-:W-:Y:S02]  /*0310*/  VIMNMX R11, R3, 0x8, PT ;  /* 0x00000008030b7848 */ /* 0x000fe40003fe0100 */
[----:B------:R-:W-:Y:S02]  /*0320*/  IABS R9, R4 ;  /* 0x0000000400097213 */ /* 0x000fe40000000000 */
[----:B------:R-:W-:-:S04]  /*0330*/  IABS R7, R11 ;  /* 0x0000000b00077213 */ /* 0x000fc80000000000 */
[----:B------:R-:W0:Y:S08]  /*0340*/  I2F.RP R0, R7 ;  /* 0x0000000700007306 */ /* 0x000e300000209400 */
[----:B0-----:R-:W0:Y:S02]  /*0350*/  MUFU.RCP R0, R0 ;  /* 0x0000000000007308 */ /* 0x001e240000001000 */
[----:B0-----:R-:W-:-:S06]  /*0360*/  VIADD R3, R0, 0xffffffe ;  /* 0x0ffffffe00037836 */ /* 0x001fcc0000000000 */
[----:B------:R-:W0:Y:S02]  /*0370*/  F2I.FTZ.U32.TRUNC.NTZ R3, R3 ;  /* 0x0000000300037305 */ /* 0x000e24000021f000 */
[----:B0-----:R-:W-:-:S05]  /*0380*/  IMAD.MOV R8, RZ, RZ, -R3 ;  /* 0x000000ffff087224 */ /* 0x001fca00078e0a03 */
[----:B------:R-:W-:Y:S02]  /*0390*/  MOV R2, R8 ;  /* 0x0000000800027202 */ /* 0x000fe40000000f00 */
[----:B------:R-:W-:-:S03]  /*03a0*/  IABS R8, R11 ;  /* 0x0000000b00087213 */ /* 0x000fc60000000000 */
[----:B------:R-:W-:Y:S02]  /*03b0*/  IMAD R5, R2, R7, RZ ;  /* 0x0000000702057224 */ /* 0x000fe400078e02ff */
[----:B------:R-:W-:Y:S02]  /*03c0*/  IMAD.MOV.U32 R2, RZ, RZ, RZ ;  /* 0x000000ffff027224 */ /* 0x000fe400078e00ff */
[----:B------:R-:W-:Y:S02]  /*03d0*/  IMAD.MOV R0, RZ, RZ, -R8 ;  /* 0x000000ffff007224 */ /* 0x000fe400078e0a08 */
        /* <DEDUP_REMOVED lines=9> */
[----:B------:R-:W-:-:S07]  /*0470*/  ISETP.GE.AND P2, PT, R0, RZ, PT ;  /* 0x000000ff0000720c */ /* 0x000fce0003f46270 */
[----:B------:R-:W-:Y:S01]  /*0480*/  @P0 VIADD R2, R2, 0x1 ;  /* 0x0000000102020836 */ /* 0x000fe20000000000 */
[----:B------:R-:W-:-:S05]  /*0490*/  ISETP.GT.AND P0, PT, R185, 0x7f, PT ;  /* 0x0000007fb900780c */ /* 0x000fca0003f04270 */
[----:B------:R-:W-:Y:S02]  /*04a0*/  @!P2 IADD3 R2, -R2, RZ, RZ ;  /* 0x000000ff0202a210 */ /* 0x000fe40007ffe1ff */
[----:B------:R-:W-:-:S05]  /*04b0*/  @!P1 LOP3.LUT R2, RZ, R11, RZ, 0x33, !PT ;  /* 0x0000000bff029212 */ /* 0x000fca00078e33ff */
[----:B------:R-:W-:Y:S01]  /*04c0*/  IMAD.MOV R0, RZ, RZ, -R2 ;  /* 0x000000ffff007224 */ /* 0x000fe200078e0a02 */
[C---:B------:R-:W-:Y:S01]  /*04d0*/  @!P0 SHF.L.U32 R167, R58.reuse, 0x6, RZ ;  /* 0x000000063aa78819 */ /* 0x040fe200000006ff */
[----:B------:R-:W-:Y:S01]  /*04e0*/  @!P0 IMAD.SHL.U32 R168, R58, 0x20, RZ ;  /* 0x000000203aa88824 */ /* 0x000fe200078e00ff */
[----:B------:R-:W-:Y:S01]  /*04f0*/  @!P0 CS2R R60, SRZ ;  /* 0x00000000003c8805 */ /* 0x000fe2000001ff00 */
[----:B------:R-:W-:Y:S01]  /*0500*/  IMAD R0, R11, R0, R4 ;  /* 0x000000000b007224 */ /* 0x000fe200078e0204 */
[----:B------:R-:W-:Y:S01]  /*0510*/  @!P0 CS2R R62, SRZ ;  /* 0x00000000003e8805 */ /* 0x000fe2000001ff00 */
[----:B------:R-:W-:Y:S01]  /*0520*/  IMAD.SHL.U32 R156, R2, 0x40, RZ ;  /* 0x00000040029c7824 */ /* 0x000fe200078e00ff */
[----:B------:R-:W-:Y:S01]  /*0530*/  @!P0 LOP3.LUT R168, R168, 0x60, RZ, 0xc0, !PT ;  /* 0x00000060a8a88812 */ /* 0x000fe200078ec0ff */
[----:B------:R-:W-:-:S04]  /*0540*/  IMAD.IADD R0, R6, 0x1, R0 ;  /* 0x0000000106007824 */ /* 0x000fc800078e0200 */
[----:B------:R-:W-:Y:S01]  /*0550*/  IMAD R155, R0, 0x10, R155 ;  /* 0x00000010009b7824 */ /* 0x000fe200078e029b */
[----:B------:R-:W-:Y:S06]  /*0560*/  @!P0 BRA `(.L_x_0) ;  /* 0x0000007400c88947 */ /* 0x000fec0003800000 */
[----:B------:R-:W-:Y:S01]  /*0570*/  IABS R10, R40 ;  /* 0x00000028000a7213 */ /* 0x000fe20000000000 */
[C---:B------:R-:W-:Y:S01]  /*0580*/  VIADD R11, R156.reuse, 0x3e ;  /* 0x0000003e9c0b7836 */ /* 0x040fe20000000000 */
[----:B------:R-:W-:Y:S01]  /*0590*/  IABS R2, R41 ;  /* 0x0000002900027213 */ /* 0x000fe20000000000 */
[C---:B------:R-:W-:Y:S01]  /*05a0*/  VIADD R16, R156.reuse, 0x38 ;  /* 0x000000389c107836 */ /* 0x040fe20000000000 */
[----:B------:R-:W0:Y:S01]  /*05b0*/  I2F.RP R3, R10 ;  /* 0x0000000a00037306 */ /* 0x000e220000209400 */
[----:B------:R-:W-:Y:S01]  /*05c0*/  ISETP.GE.AND P2, PT, R155, RZ, PT ;  /* 0x000000ff9b00720c */ /* 0x000fe20003f46270 */
[C---:B------:R-:W-:Y:S01]  /*05d0*/  VIADD R19, R156.reuse, 0x36 ;  /* 0x000000369c137836 */ /* 0x040fe20000000000 */
[----:B------:R-:W-:Y:S01]  /*05e0*/  IABS R8, R11 ;  /* 0x0000000b00087213 */ /* 0x000fe20000000000 */
[C---:B------:R-:W-:Y:S01]  /*05f0*/  VIADD R17, R156.reuse, 0x37 ;  /* 0x000000379c117836 */ /* 0x040fe20000000000 */
[C---:B------:R-:W-:Y:S01]  /*0600*/  IADD3 R12, R156.reuse, 0x3b, RZ ;  /* 0x0000003b9c0c7810 */ /* 0x040fe20007ffe0ff */
[C---:B------:R-:W-:Y:S01]  /*0610*/  VIADD R20, R156.reuse, 0x35 ;  /* 0x000000359c147836 */ /* 0x040fe20000000000 */
[----:B------:R-:W-:Y:S01]  /*0620*/  ISETP.GE.AND P4, PT, R11, RZ, PT ;  /* 0x000000ff0b00720c */ /* 0x000fe20003f86270 */
[----:B------:R-:W1:Y:S01]  /*0630*/  I2F.RP R0, R2 ;  /* 0x0000000200007306 */ /* 0x000e620000209400 */
[----:B------:R-:W-:Y:S01]  /*0640*/  IABS R11, R12 ;  /* 0x0000000c000b7213 */ /* 0x000fe20000000000 */
[----:B------:R-:W-:Y:S01]  /*0650*/  VIADD R24, R156, 0x30 ;  /* 0x000000309c187836 */ /* 0x000fe20000000000 */
[----:B------:R-:W-:Y:S01]  /*0660*/  ISETP.NE.AND P3, PT, R40, RZ, PT ;  /* 0x000000ff2800720c */ /* 0x000fe20003f65270 */
[C---:B------:R-:W-:Y:S01]  /*0670*/  VIADD R27, R156.reuse, 0x2f ;  /* 0x0000002f9c1b7836 */ /* 0x040fe20000000000 */
[----:B------:R-:W-:Y:S01]  /*0680*/  IABS R14, R16 ;  /* 0x00000010000e7213 */ /* 0x000fe20000000000 */
[C---:B------:R-:W-:Y:S01]  /*0690*/  VIADD R28, R156.reuse, 0x2e ;  /* 0x0000002e9c1c7836 */ /* 0x040fe20000000000 */
[----:B------:R-:W-:Y:S01]  /*06a0*/  IABS R15, R17 ;  /* 0x00000011000f7213 */ /* 0x000fe20000000000 */
[----:B0-----:R-:W0:Y:S01]  /*06b0*/  MUFU.RCP R3, R3 ;  /* 0x0000000300037308 */ /* 0x001e220000001000 */
[C---:B------:R-:W-:Y:S01]  /*06c0*/  IADD3 R21, R156.reuse, 0x34, RZ ;  /* 0x000000349c157810 */ /* 0x040fe20007ffe0ff */
[C---:B------:R-:W-:Y:S01]  /*06d0*/  VIADD R29, R156.reuse, 0x2d ;  /* 0x0000002d9c1d7836 */ /* 0x040fe20000000000 */
[----:B------:R-:W-:Y:S01]  /*06e0*/  IABS R22, R24 ;  /* 0x0000001800167213 */ /* 0x000fe20000000000 */
[C---:B------:R-:W-:Y:S01]  /*06f0*/  VIADD R31, R156.reuse, 0x2b ;  /* 0x0000002b9c1f7836 */ /* 0x040fe20000000000 */
[----:B------:R-:W-:Y:S01]  /*0700*/  IABS R18, R21 ;  /* 0x0000001500127213 */ /* 0x000fe20000000000 */
[C---:B------:R-:W-:Y:S01]  /*0710*/  VIADD R30, R156.reuse, 0x2c ;  /* 0x0000002c9c1e7836 */ /* 0x040fe20000000000 */
[----:B------:R-:W-:Y:S01]  /*0720*/  IABS R23, R27 ;  /* 0x0000001b00177213 */ /* 0x000fe20000000000 */
[----:B-1----:R-:W1:Y:S01]  /*0730*/  MUFU.RCP R0, R0 ;  /* 0x0000000000007308 */ /* 0x002e620000001000 */
[----:B------:R-:W-:Y:S01]  /*0740*/  IABS R26, R31 ;  /* 0x0000001f001a7213 */ /* 0x000fe20000000000 */
[C---:B------:R-:W-:Y:S01]  /*0750*/  VIADD R32, R156.reuse, 0x29 ;  /* 0x000000299c207836 */ /* 0x040fe20000000000 */
[----:B------:R-:W-:Y:S01]  /*0760*/  IABS R25, R30 ;  /* 0x0000001e00197213 */ /* 0x000fe20000000000 */
[C---:B------:R-:W-:Y:S01]  /*0770*/  VIADD R33, R156.reuse, 0x27 ;  /* 0x000000279c217836 */ /* 0x040fe20000000000 */
[C---:B------:R-:W-:Y:S01]  /*0780*/  IADD3 R42, R156.reuse, 0x21, RZ ;  /* 0x000000219c2a7810 */ /* 0x040fe20007ffe0ff */
[C---:B------:R-:W-:Y:S01]  /*0790*/  VIADD R34, R156.reuse, 0x26 ;  /* 0x000000269c227836 */ /* 0x040fe20000000000 */
[C---:B------:R-:W-:Y:S01]  /*07a0*/  IADD3 R49, R156.reuse, 0x1b, RZ ;  /* 0x0000001b9c317810 */ /* 0x040fe20007ffe0ff */
[C---:B------:R-:W-:Y:S01]  /*07b0*/  VIADD R36, R156.reuse, 0x23 ;  /* 0x000000239c247836 */ /* 0x040fe20000000000 */
[C---:B------:R-:W-:Y:S01]  /*07c0*/  IADD3 R60, R156.reuse, 0x5, RZ ;  /* 0x000000059c3c7810 */ /* 0x040fe20007ffe0ff */
[----:B0-----:R-:W-:Y:S01]  /*07d0*/  VIADD R6, R3, 0xffffffe ;  /* 0x0ffffffe03067836 */ /* 0x001fe20000000000 */
[----:B------:R-:W-:Y:S01]  /*07e0*/  IABS R3, R155 ;  /* 0x0000009b00037213 */ /* 0x000fe20000000000 */
[C---:B------:R-:W-:Y:S01]  /*07f0*/  VIADD R44, R156.reuse, 0x1f ;  /* 0x0000001f9c2c7836 */ /* 0x040fe20000000000 */
[----:B------:R-:W-:Y:S01]  /*0800*/  IABS R35, R36 ;  /* 0x0000002400237213 */ /* 0x000fe20000000000 */
[----:B------:R0:W2:Y:S01]  /*0810*/  F2I.FTZ.U32.TRUNC.NTZ R7, R6 ;  /* 0x0000000600077305 */ /* 0x0000a2000021f000 */
[----:B------:R-:W-:Y:S01]  /*0820*/  VIADD R43, R156, 0x20 ;  /* 0x000000209c2b7836 */ /* 0x000fe20000000000 */
[----:B------:R-:W-:Y:S01]  /*0830*/  IABS R87, R60 ;  /* 0x0000003c00577213 */ /* 0x000fe20000000000 */
[----:B-1----:R-:W-:Y:S01]  /*0840*/  VIADD R4, R0, 0xffffffe ;  /* 0x0ffffffe00047836 */ /* 0x002fe20000000000 */
[----:B------:R-:W-:Y:S01]  /*0850*/  IABS R39, R44 ;  /* 0x0000002c00277213 */ /* 0x000fe20000000000 */
[C---:B------:R-:W-:Y:S01]  /*0860*/  VIADD R46, R156.reuse, 0x1d ;  /* 0x0000001d9c2e7836 */ /* 0x040fe20000000000 */
[----:B------:R-:W-:Y:S01]  /*0870*/  IABS R38, R43 ;  /* 0x0000002b00267213 */ /* 0x000fe20000000000 */
[C---:B------:R-:W-:Y:S01]  /*0880*/  VIADD R48, R156.reuse, 0x1c ;  /* 0x0000001c9c307836 */ /* 0x040fe20000000000 */
[----:B------:R1:W3:Y:S01]  /*0890*/  F2I.FTZ.U32.TRUNC.NTZ R5, R4 ;  /* 0x0000000400057305 */ /* 0x0002e2000021f000 */
[----:B0-----:R-:W-:Y:S01]  /*08a0*/  IMAD.MOV.U32 R6, RZ, RZ, RZ ;  /* 0x000000ffff067224 */ /* 0x001fe200078e00ff */
[----:B------:R-:W-:Y:S01]  /*08b0*/  ULDC UR4, c[0x0][0x234] ;  /* 0x00008d0000047ab9 */ /* 0x000fe20000000800 */
[C---:B------:R-:W-:Y:S01]  /*08c0*/  VIADD R50, R156.reuse, 0x1a ;  /* 0x0000001a9c327836 */ /* 0x040fe20000000000 */
[----:B------:R-:W0:Y:S01]  /*08d0*/  LDC R165, c[0x0][0x238] ;  /* 0x00008e00ffa57b82 */ /* 0x000e220000000800 */
[----:B------:R-:W-:Y:S01]  /*08e0*/  VIADD R52, R156, 0x19 ;  /* 0x000000199c347836 */ /* 0x000fe20000000000 */
[----:B------:R-:W-:Y:S01]  /*08f0*/  LEA.HI R184, R58, 0x78, RZ, 0x1c ;  /* 0x000000783ab87811 */ /* 0x000fe200078fe0ff */
[--C-:B--2---:R-:W-:Y:S01]  /*0900*/  IMAD.MOV R9, RZ, RZ, -R7.reuse ;  /* 0x000000ffff097224 */ /* 0x104fe200078e0a07 */
[----:B------:R-:W-:Y:S01]  /*0910*/  IABS R45, R50 ;  /* 0x00000032002d7213 */ /* 0x000fe20000000000 */
[----:B-1----:R-:W-:Y:S01]  /*0920*/  IMAD.MOV.U32 R4, RZ, RZ, RZ ;  /* 0x000000ffff047224 */ /* 0x002fe200078e00ff */
[----:B------:R-:W-:Y:S01]  /*0930*/  IABS R47, R52 ;  /* 0x00000034002f7213 */ /* 0x000fe20000000000 */
[----:B------:R-:W-:Y:S01]  /*0940*/  IMAD R9, R9, R10, RZ ;  /* 0x0000000a09097224 */ /* 0x000fe200078e02ff */
[----:B------:R-:W-:Y:S01]  /*0950*/  LOP3.LUT R181, R182, 0x70, RZ, 0xfc, !PT ;  /* 0x00000070b6b57812 */ /* 0x000fe200078efcff */
[----:B------:R-:W-:Y:S01]  /*0960*/  VIADD R54, R156, 0x7 ;  /* 0x000000079c367836 */ /* 0x000fe20000000000 */
[C---:B------:R-:W-:Y:S01]  /*0970*/  LOP3.LUT R180, R182.reuse, 0x68, RZ, 0xfc, !PT ;  /* 0x00000068b6b47812 */ /* 0x040fe200078efcff */
[----:B------:R-:W-:Y:S01]  /*0980*/  IMAD.HI.U32 R7, R7, R9, R6 ;  /* 0x0000000907077227 */ /* 0x000fe200078e0006 */
[C---:B------:R-:W-:Y:S01]  /*0990*/  LOP3.LUT R179, R182.reuse, 0x60, RZ, 0xfc, !PT ;  /* 0x00000060b6b37812 */ /* 0x040fe200078efcff */
[----:B------:R-:W-:Y:S01]  /*09a0*/  ULDC.64 UR6, c[0x0][0x210] ;  /* 0x0000840000067ab9 */ /* 0x000fe20000000a00 */
[----:B------:R-:W-:Y:S01]  /*09b0*/  IABS R83, R54 ;  /* 0x0000003600537213 */ /* 0x000fe20000000000 */
[----:B---3--:R-:W-:Y:S01]  /*09c0*/  IMAD.MOV R0, RZ, RZ, -R5 ;  /* 0x000000ffff007224 */ /* 0x008fe200078e0a05 */
[C---:B------:R-:W-:Y:S01]  /*09d0*/  LOP3.LUT R178, R182.reuse, 0x58, RZ, 0xfc, !PT ;  /* 0x00000058b6b27812 */ /* 0x040fe200078efcff */
[----:B------:R-:W-:Y:S01]  /*09e0*/  IMAD.HI.U32 R7, R7, R3, RZ ;  /* 0x0000000307077227 */ /* 0x000fe200078e00ff */
[----:B------:R-:W-:-:S02]  /*09f0*/  LOP3.LUT R177, R182, 0x50, RZ, 0xfc, !PT ;  /* 0x00000050b6b17812 */ /* 0x000fc400078efcff */
[----:B------:R-:W-:Y:S01]  /*0a00*/  LOP3.LUT R176, R182, 0x48, RZ, 0xfc, !PT ;  /* 0x00000048b6b07812 */ /* 0x000fe200078efcff */
[C---:B------:R-:W-:Y:S01]  /*0a10*/  VIADD R56, R156.reuse, 0x6 ;  /* 0x000000069c387836 */ /* 0x040fe20000000000 */
[----:B------:R-:W-:Y:S01]  /*0a20*/  IADD3 R7, -R7, RZ, RZ ;  /* 0x000000ff07077210 */ /* 0x000fe20007ffe1ff */
[----:B------:R-:W-:Y:S01]  /*0a30*/  VIADD R62, R156, 0x4 ;  /* 0x000000049c3e7836 */ /* 0x000fe20000000000 */
[----:B------:R-:W-:Y:S01]  /*0a40*/  LOP3.LUT R175, R182, 0x40, RZ, 0xfc, !PT ;  /* 0x00000040b6af7812 */ /* 0x000fe200078efcff */
[----:B------:R-:W-:Y:S01]  /*0a50*/  VIADD R64, R156, 0x1 ;  /* 0x000000019c407836 */ /* 0x000fe20000000000 */
[----:B------:R-:W-:Y:S01]  /*0a60*/  IABS R85, R56 ;  /* 0x0000003800557213 */ /* 0x000fe20000000000 */
[----:B------:R-:W-:Y:S01]  /*0a70*/  IMAD R7, R10, R7, R3 ;  /* 0x000000070a077224 */ /* 0x000fe200078e0203 */
[----:B------:R-:W-:Y:S01]  /*0a80*/  IABS R89, R62 ;  /* 0x0000003e00597213 */ /* 0x000fe20000000000 */
[----:B------:R-:W-:Y:S01]  /*0a90*/  IMAD.MOV.U32 R3, RZ, RZ, R0 ;  /* 0x000000ffff037224 */ /* 0x000fe200078e0000 */
[----:B------:R-:W-:Y:S01]  /*0aa0*/  IABS R95, R64 ;  /* 0x00000040005f7213 */ /* 0x000fe20000000000 */
[----:B------:R-:W-:Y:S01]  /*0ab0*/  VIADD R0, R156, 0x3f ;  /* 0x0000003f9c007836 */ /* 0x000fe20000000000 */
[----:B------:R-:W-:Y:S01]  /*0ac0*/  ISETP.GT.U32.AND P0, PT, R10, R7, PT ;  /* 0x000000070a00720c */ /* 0x000fe20003f04070 */
[----:B------:R-:W-:Y:S01]  /*0ad0*/  IMAD R3, R3, R2, RZ ;  /* 0x0000000203037224 */ /* 0x000fe200078e02ff */
[----:B------:R-:W-:Y:S01]  /*0ae0*/  LOP3.LUT R174, R182, 0x30, RZ, 0xfc, !PT ;  /* 0x00000030b6ae7812 */ /* 0x000fe200078efcff */
[----:B------:R-:W-:Y:S01]  /*0af0*/  IMAD.SHL.U32 R168, R58, 0x20, RZ ;  /* 0x000000203aa87824 */ /* 0x000fe200078e00ff */
[----:B------:R-:W-:Y:S01]  /*0b00*/  IABS R6, R0 ;  /* 0x0000000000067213 */ /* 0x000fe20000000000 */
[----:B------:R-:W-:Y:S01]  /*0b10*/  IMAD.HI.U32 R3, R5, R3, R4 ;  /* 0x0000000305037227 */ /* 0x000fe200078e0004 */
[----:B------:R-:W-:-:S02]  /*0b20*/  ISETP.GE.AND P5, PT, R0, RZ, PT ;  /* 0x000000ff0000720c */ /* 0x000fc40003fa6270 */
[----:B------:R-:W-:Y:S01]  /*0b30*/  LOP3.LUT R173, R182, 0x28, RZ, 0xfc, !PT ;  /* 0x00000028b6ad7812 */ /* 0x000fe200078efcff */
[----:B------:R-:W-:Y:S01]  /*0b40*/  VIADD R0, R156, 0x3d ;  /* 0x0000003d9c007836 */ /* 0x000fe20000000000 */
[C---:B------:R-:W-:Y:S01]  /*0b50*/  LOP3.LUT R172, R182.reuse, 0x20, RZ, 0xfc, !PT ;  /* 0x00000020b6ac7812 */ /* 0x040fe200078efcff */
[----:B------:R-:W-:Y:S01]  /*0b60*/  IMAD.HI.U32 R4, R3, R6, RZ ;  /* 0x0000000603047227 */ /* 0x000fe200078e00ff */
[C---:B------:R-:W-:Y:S02]  /*0b70*/  LOP3.LUT R171, R182.reuse, 0x18, RZ, 0xfc, !PT ;  /* 0x00000018b6ab7812 */ /* 0x040fe400078efcff */
[----:B------:R-:W-:Y:S01]  /*0b80*/  @!P0 IADD3 R7, R7, -R10, RZ ;  /* 0x8000000a07078210 */ /* 0x000fe20007ffe0ff */
[----:B------:R-:W-:Y:S01]  /*0b90*/  IMAD.MOV R9, RZ, RZ, -R4 ;  /* 0x000000ffff097224 */ /* 0x000fe200078e0a04 */
[----:B------:R-:W-:Y:S01]  /*0ba0*/  LOP3.LUT R170, R182, 0x10, RZ, 0xfc, !PT ;  /* 0x00000010b6aa7812 */ /* 0x000fe200078efcff */
[----:B------:R-:W-:Y:S01]  /*0bb0*/  IMAD.HI.U32 R5, R3, R8, RZ ;  /* 0x0000000803057227 */ /* 0x000fe200078e00ff */
[----:B------:R-:W-:-:S02]  /*0bc0*/  ISETP.GT.U32.AND P0, PT, R10, R7, PT ;  /* 0x000000070a00720c */ /* 0x000fc40003f04070 */
[----:B------:R-:W-:Y:S01]  /*0bd0*/  LOP3.LUT R169, R182, 0x8, RZ, 0xfc, !PT ;  /* 0x00000008b6a97812 */ /* 0x000fe200078efcff */
[----:B------:R-:W-:Y:S01]  /*0be0*/  IMAD R4, R2, R9, R6 ;  /* 0x0000000902047224 */ /* 0x000fe200078e0206 */
[----:B------:R-:W-:Y:S01]  /*0bf0*/  IABS R9, R0 ;  /* 0x0000000000097213 */ /* 0x000fe20000000000 */
[----:B------:R-:W-:Y:S01]  /*0c00*/  IMAD.MOV R5, RZ, RZ, -R5 ;  /* 0x000000ffff057224 */ /* 0x000fe200078e0a05 */
[----:B------:R-:W-:Y:S01]  /*0c10*/  LOP3.LUT R168, R168, 0x60, RZ, 0xc0, !PT ;  /* 0x00000060a8a87812 */ /* 0x000fe200078ec0ff */
[----:B0-----:R-:W-:Y:S01]  /*0c20*/  IMAD R183, R183, R165, RZ ;  /* 0x000000a5b7b77224 */ /* 0x001fe200078e02ff */
[----:B------:R-:W-:Y:S01]  /*0c30*/  ISETP.GT.U32.AND P1, PT, R2, R4, PT ;  /* 0x000000040200720c */ /* 0x000fe20003f24070 */
[----:B------:R-:W-:-:S04]  /*0c40*/  IMAD.HI.U32 R6, R3, R9, RZ ;  /* 0x0000000903067227 */ /* 0x000fc800078e00ff */
[----:B------:R-:W-:Y:S02]  /*0c50*/  IMAD.MOV R6, RZ, RZ, -R6 ;  /* 0x000000ffff067224 */ /* 0x000fe400078e0a06 */
[----:B------:R-:W-:Y:S01]  /*0c60*/  @!P0 IMAD.IADD R7, R7, 0x1, -R10 ;  /* 0x0000000107078824 */ /* 0x000fe200078e0a0a */
[----:B------:R-:W-:Y:S01]  /*0c70*/  ISETP.GE.AND P0, PT, R0, RZ, PT ;  /* 0x000000ff0000720c */ /* 0x000fe20003f06270 */
[C---:B------:R-:W-:Y:S02]  /*0c80*/  IMAD R6, R2.reuse, R6, R9 ;  /* 0x0000000602067224 */ /* 0x040fe400078e0209 */
[----:B------:R-:W-:Y:S02]  /*0c90*/  IMAD R5, R2, R5, R8 ;  /* 0x0000000502057224 */ /* 0x000fe400078e0208 */
[----:B------:R-:W-:Y:S02]  /*0ca0*/  @!P1 IMAD.IADD R4, R4, 0x1, -R2 ;  /* 0x0000000104049824 */ /* 0x000fe400078e0a02 */
[----:B------:R-:W-:Y:S01]  /*0cb0*/  VIADD R8, R156, 0x3c ;  /* 0x0000003c9c087836 */ /* 0x000fe20000000000 */
[C---:B------:R-:W-:Y:S01]  /*0cc0*/  ISETP.GT.U32.AND P6, PT, R2.reuse, R5, PT ;  /* 0x000000050200720c */ /* 0x040fe20003fc4070 */
[----:B------:R-:W-:Y:S01]  /*0cd0*/  IMAD.MOV.U32 R0, RZ, RZ, R7 ;  /* 0x000000ffff007224 */ /* 0x000fe200078e0007 */
[----:B------:R-:W-:Y:S01]  /*0ce0*/  ISETP.GT.U32.AND P1, PT, R2, R4, PT ;  /* 0x000000040200720c */ /* 0x000fe20003f24070 */
[----:B------:R-:W-:Y:S01]  /*0cf0*/  VIADD R9, R156, 0x3a ;  /* 0x0000003a9c097836 */ /* 0x000fe20000000000 */
[----:B------:R-:W-:Y:S01]  /*0d00*/  IABS R10, R8 ;  /* 0x00000008000a7213 */ /* 0x000fe20000000000 */
[----:B------:R-:W-:Y:S01]  /*0d10*/  @!P2 IMAD.MOV R0, RZ, RZ, -R0 ;  /* 0x000000ffff00a224 */ /* 0x000fe200078e0a00 */
[----:B------:R-:W-:Y:S01]  /*0d20*/  ISETP.GE.AND P2, PT, R8, RZ, PT ;  /* 0x000000ff0800720c */ /* 0x000fe20003f46270 */
[----:B------:R-:W-:Y:S01]  /*0d30*/  IMAD.HI.U32 R8, R3, R11, RZ ;  /* 0x0000000b03087227 */ /* 0x000fe200078e00ff */
[----:B------:R-:W-:-:S03]  /*0d40*/  @!P3 LOP3.LUT R0, RZ, R40, RZ, 0x33, !PT ;  /* 0x00000028ff00b212 */ /* 0x000fc600078e33ff */
[----:B------:R-:W-:Y:S02]  /*0d50*/  IMAD.MOV R8, RZ, RZ, -R8 ;  /* 0x000000ffff087224 */ /* 0x000fe400078e0a08 */
[----:B------:R-:W-:-:S04]  /*0d60*/  IMAD.HI.U32 R7, R3, R10, RZ ;  /* 0x0000000a03077227 */ /* 0x000fc800078e00ff */
[--C-:B------:R-:W-:Y:S01]  /*0d70*/  @!P1 IMAD.IADD R4, R4, 0x1, -R2.reuse ;  /* 0x0000000104049824 */ /* 0x100fe200078e0a02 */
[C---:B------:R-:W-:Y:S01]  /*0d80*/  ISETP.GT.U32.AND P1, PT, R2.reuse, R6, PT ;  /* 0x000000060200720c */ /* 0x040fe20003f24070 */
[----:B------:R-:W-:Y:S01]  /*0d90*/  IMAD R8, R2, R8, R11 ;  /* 0x0000000802087224 */ /* 0x000fe200078e020b */
[----:B------:R-:W-:Y:S01]  /*0da0*/  IADD3 R7, -R7, RZ, RZ ;  /* 0x000000ff07077210 */ /* 0x000fe20007ffe1ff */
[----:B------:R-:W-:Y:S01]  /*0db0*/  VIADD R11, R156, 0x39 ;  /* 0x000000399c0b7836 */ /* 0x000fe20000000000 */
[----:B------:R-:W-:Y:S01]  /*0dc0*/  @!P5 IADD3 R4, -R4, RZ, RZ ;  /* 0x000000ff0404d210 */ /* 0x000fe20007ffe1ff */
[----:B------:R-:W-:Y:S01]  /*0dd0*/  @!P6 IMAD.IADD R5, R5, 0x1, -R2 ;  /* 0x000000010505e824 */ /* 0x000fe200078e0a02 */
[----:B------:R-:W-:Y:S01]  /*0de0*/  ISETP.GE.AND P6, PT, R12, RZ, PT ;  /* 0x000000ff0c00720c */ /* 0x000fe20003fc6270 */
[----:B------:R-:W-:Y:S01]  /*0df0*/  IMAD R7, R2, R7, R10 ;  /* 0x0000000702077224 */ /* 0x000fe200078e020a */
[----:B------:R-:W-:Y:S01]  /*0e00*/  IABS R13, R11 ;  /* 0x0000000b000d7213 */ /* 0x000fe20000000000 */
[----:B------:R-:W-:Y:S01]  /*0e10*/  VIADD R40, R156, 0x22 ;  /* 0x000000229c287836 */ /* 0x000fe20000000000 */
[C---:B------:R-:W-:Y:S01]  /*0e20*/  ISETP.GT.U32.AND P3, PT, R2.reuse, R5, PT ;  /* 0x000000050200720c */ /* 0x040fe20003f64070 */
[----:B------:R-:W-:Y:S01]  /*0e30*/  IMAD R181, R181, R165, RZ ;  /* 0x000000a5b5b57224 */ /* 0x000fe200078e02ff */
[----:B------:R-:W-:Y:S01]  /*0e40*/  ISETP.GT.U32.AND P5, PT, R2, R7, PT ;  /* 0x000000070200720c */ /* 0x000fe20003fa4070 */
[----:B------:R-:W-:Y:S01]  /*0e50*/  @!P1 IMAD.IADD R6, R6, 0x1, -R2 ;  /* 0x0000000106069824 */ /* 0x000fe200078e0a02 */
[----:B------:R-:W-:Y:S01]  /*0e60*/  IABS R12, R9 ;  /* 0x00000009000c7213 */ /* 0x000fe20000000000 */
[----:B------:R-:W-:-:S03]  /*0e70*/  IMAD.HI.U32 R10, R3, R13, RZ ;  /* 0x0000000d030a7227 */ /* 0x000fc600078e00ff */
[----:B------:R-:W-:Y:S01]  /*0e80*/  ISETP.GT.U32.AND P1, PT, R2, R6, PT ;  /* 0x000000060200720c */ /* 0x000fe20003f24070 */
[----:B------:R-:W-:Y:S02]  /*0e90*/  IMAD.MOV R10, RZ, RZ, -R10 ;  /* 0x000000ffff0a7224 */ /* 0x000fe400078e0a0a */
[----:B------:R-:W-:Y:S02]  /*0ea0*/  IMAD R180, R180, R165, RZ ;  /* 0x000000a5b4b47224 */ /* 0x000fe400078e02ff */
[----:B------:R-:W-:Y:S02]  /*0eb0*/  IMAD R10, R2, R10, R13 ;  /* 0x0000000a020a7224 */ /* 0x000fe400078e020d */
[--C-:B------:R-:W-:Y:S01]  /*0ec0*/  @!P3 IMAD.IADD R5, R5, 0x1, -R2.reuse ;  /* 0x000000010505b824 */ /* 0x100fe200078e0a02 */
[----:B------:R-:W-:Y:S01]  /*0ed0*/  ISETP.GE.AND P3, PT, R9, RZ, PT ;  /* 0x000000ff0900720c */ /* 0x000fe20003f66270 */
[----:B------:R-:W-:Y:S02]  /*0ee0*/  @!P5 IMAD.IADD R7, R7, 0x1, -R2 ;  /* 0x000000010707d824 */ /* 0x000fe400078e0a02 */
[----:B------:R-:W-:Y:S01]  /*0ef0*/  IMAD.HI.U32 R9, R3, R12, RZ ;  /* 0x0000000c03097227 */ /* 0x000fe200078e00ff */
[----:B------:R-:W-:-:S02]  /*0f00*/  @!P4 IADD3 R5, -R5, RZ, RZ ;  /* 0x000000ff0505c210 */ /* 0x000fc40007ffe1ff */
[----:B------:R-:W-:Y:S01]  /*0f10*/  ISETP.GT.U32.AND P4, PT, R2, R8, PT ;  /* 0x000000080200720c */ /* 0x000fe20003f84070 */
[----:B------:R-:W-:Y:S01]  /*0f20*/  @!P1 IMAD.IADD R6, R6, 0x1, -R2 ;  /* 0x0000000106069824 */ /* 0x000fe200078e0a02 */
[----:B------:R-:W-:Y:S01]  /*0f30*/  ISETP.GE.AND P1, PT, R11, RZ, PT ;  /* 0x000000ff0b00720c */ /* 0x000fe20003f26270 */
[----:B------:R-:W-:Y:S01]  /*0f40*/  IMAD.HI.U32 R11, R3, R14, RZ ;  /* 0x0000000e030b7227 */ /* 0x000fe200078e00ff */
[----:B------:R-:W-:-:S03]  /*0f50*/  ISETP.GT.U32.AND P5, PT, R2, R7, PT ;  /* 0x000000070200720c */ /* 0x000fc60003fa4070 */
[----:B------:R-:W-:Y:S01]  /*0f60*/  @!P0 IMAD.MOV R6, RZ, RZ, -R6 ;  /* 0x000000ffff068224 */ /* 0x000fe200078e0a06 */
[C---:B------:R-:W-:Y:S01]  /*0f70*/  ISETP.GT.U32.AND P0, PT, R2.reuse, R10, PT ;  /* 0x0000000a0200720c */ /* 0x040fe20003f04070 */
[----:B------:R-:W-:Y:S02]  /*0f80*/  IMAD.MOV R11, RZ, RZ, -R11 ;  /* 0x000000ffff0b7224 */ /* 0x000fe400078e0a0b */
[----:B------:R-:W-:Y:S02]  /*0f90*/  IMAD.MOV R9, RZ, RZ, -R9 ;  /* 0x000000ffff097224 */ /* 0x000fe400078e0a09 */
[C---:B------:R-:W-:Y:S01]  /*0fa0*/  IMAD R11, R2.reuse, R11, R14 ;  /* 0x0000000b020b7224 */ /* 0x040fe200078e020e */
[----:B------:R-:W-:Y:S01]  /*0fb0*/  IABS R14, R19 ;  /* 0x00000013000e7213 */ /* 0x000fe20000000000 */
[----:B------:R-:W-:Y:S01]  /*0fc0*/  IMAD R9, R2, R9, R12 ;  /* 0x0000000902097224 */ /* 0x000fe200078e020c */
[----:B------:R-:W-:Y:S01]  /*0fd0*/  @!P4 IADD3 R8, R8, -R2, RZ ;  /* 0x800000020808c210 */ /* 0x000fe20007ffe0ff */
[----:B------:R-:W-:-:S03]  /*0fe0*/  IMAD.HI.U32 R12, R3, R15, RZ ;  /* 0x0000000f030c7227 */ /* 0x000fc600078e00ff */
[----:B------:R-:W-:Y:S01]  /*0ff0*/  ISETP.GT.U32.AND P4, PT, R2, R8, PT ;  /* 0x000000080200720c */ /* 0x000fe20003f84070 */
[----:B------:R-:W-:Y:S02]  /*1000*/  @!P0 IMAD.IADD R10, R10, 0x1, -R2 ;  /* 0x000000010a0a8824 */ /* 0x000fe400078e0a02 */
[----:B------:R-:W-:-:S03]  /*1010*/  IMAD.HI.U32 R13, R3, R14, RZ ;  /* 0x0000000e030d7227 */ /* 0x000fc600078e00ff */
[C---:B------:R-:W-:Y:S01]  /*1020*/  ISETP.GT.U32.AND P0, PT, R2.reuse, R10, PT ;  /* 0x0000000a0200720c */ /* 0x040fe20003f04070 */
[----:B------:R-:W-:Y:S02]  /*1030*/  IMAD.MOV R13, RZ, RZ, -R13 ;  /* 0x000000ffff0d7224 */ /* 0x000fe400078e0a0d */
[----:B------:R-:W-:Y:S01]  /*1040*/  @!P5 IMAD.IADD R7, R7, 0x1, -R2 ;  /* 0x000000010707d824 */ /* 0x000fe200078e0a02 */
[C---:B------:R-:W-:Y:S01]  /*1050*/  ISETP.GT.U32.AND P5, PT, R2.reuse, R9, PT ;  /* 0x000000090200720c */ /* 0x040fe20003fa4070 */
[----:B------:R-:W-:Y:S02]  /*1060*/  IMAD R13, R2, R13, R14 ;  /* 0x0000000d020d7224 */ /* 0x000fe400078e020e */
[----:B------:R-:W-:Y:S02]  /*1070*/  IMAD.MOV R12, RZ, RZ, -R12 ;  /* 0x000000ffff0c7224 */ /* 0x000fe400078e0a0c */
[----:B------:R-:W-:Y:S01]  /*1080*/  @!P4 IMAD.IADD R8, R8, 0x1, -R2 ;  /* 0x000000010808c824 */ /* 0x000fe200078e0a02 */
[C---:B------:R-:W-:Y:S01]  /*1090*/  ISETP.GT.U32.AND P4, PT, R2.reuse, R11, PT ;  /* 0x0000000b0200720c */ /* 0x040fe20003f84070 */
[----:B------:R-:W-:-:S02]  /*10a0*/  IMAD R12, R2, R12, R15 ;  /* 0x0000000c020c7224 */ /* 0x000fc400078e020f */
[----:B------:R-:W-:Y:S01]  /*10b0*/  @!P0 IMAD.IADD R10, R10, 0x1, -R2 ;  /* 0x000000010a0a8824 */ /* 0x000fe200078e0a02 */
[C---:B------:R-:W-:Y:S01]  /*10c0*/  ISETP.GT.U32.AND P0, PT, R2.reuse, R13, PT ;  /* 0x0000000d0200720c */ /* 0x040fe20003f04070 */
[----:B------:R-:W-:Y:S01]  /*10d0*/  @!P6 IMAD.MOV R8, RZ, RZ, -R8 ;  /* 0x000000ffff08e224 */ /* 0x000fe200078e0a08 */
[----:B------:R-:W-:Y:S01]  /*10e0*/  ISETP.GT.U32.AND P6, PT, R2, R12, PT ;  /* 0x0000000c0200720c */ /* 0x000fe20003fc4070 */
[----:B------:R-:W-:Y:S02]  /*10f0*/  @!P5 IMAD.IADD R9, R9, 0x1, -R2 ;  /* 0x000000010909d824 */ /* 0x000fe400078e0a02 */
[----:B------:R-:W-:-:S03]  /*1100*/  IMAD.HI.U32 R15, R3, R18, RZ ;  /* 0x00000012030f7227 */ /* 0x000fc600078e00ff */
[----:B------:R-:W-:Y:S01]  /*1110*/  ISETP.GT.U32.AND P5, PT, R2, R9, PT ;  /* 0x000000090200720c */ /* 0x000fe20003fa4070 */
[----:B------:R-:W-:Y:S01]  /*1120*/  @!P2 IMAD.MOV R7, RZ, RZ, -R7 ;  /* 0x000000ffff07a224 */ /* 0x000fe200078e0a07 */
[----:B------:R-:W-:Y:S01]  /*1130*/  IADD3 R15, -R15, RZ, RZ ;  /* 0x000000ff0f0f7210 */ /* 0x000fe20007ffe1ff */
[----:B------:R-:W-:Y:S01]  /*1140*/  @!P1 IMAD.MOV R10, RZ, RZ, -R10 ;  /* 0x000000ffff0a9224 */ /* 0x000fe200078e0a0a */
[----:B------:R-:W-:Y:S01]  /*1150*/  ISETP.GE.AND P2, PT, R16, RZ, PT ;  /* 0x000000ff1000720c */ /* 0x000fe20003f46270 */
[--C-:B------:R-:W-:Y:S01]  /*1160*/  @!P0 IMAD.IADD R13, R13, 0x1, -R2.reuse ;  /* 0x000000010d0d8824 */ /* 0x100fe200078e0a02 */
[----:B------:R-:W-:Y:S01]  /*1170*/  IABS R16, R20 ;  /* 0x0000001400107213 */ /* 0x000fe20000000000 */
[----:B------:R-:W-:Y:S01]  /*1180*/  @!P6 IMAD.IADD R12, R12, 0x1, -R2 ;  /* 0x000000010c0ce824 */ /* 0x000fe200078e0a02 */
[----:B------:R-:W-:Y:S01]  /*1190*/  ISETP.GE.AND P6, PT, R19, RZ, PT ;  /* 0x000000ff1300720c */ /* 0x000fe20003fc6270 */
[C---:B------:R-:W-:Y:S01]  /*11a0*/  IMAD R15, R2.reuse, R15, R18 ;  /* 0x0000000f020f7224 */ /* 0x040fe200078e0212 */
[----:B------:R-:W-:Y:S01]  /*11b0*/  ISETP.GT.U32.AND P0, PT, R2, R13, PT ;  /* 0x0000000d0200720c */ /* 0x000fe20003f04070 */
[----:B------:R-:W-:Y:S01]  /*11c0*/  IMAD.HI.U32 R14, R3, R16, RZ ;  /* 0x00000010030e7227 */ /* 0x000fe200078e00ff */
[----:B------:R-:W-:-:S02]  /*11d0*/  @!P4 IADD3 R11, R11, -R2, RZ ;  /* 0x800000020b0bc210 */ /* 0x000fc40007ffe0ff */
[----:B------:R-:W-:Y:S01]  /*11e0*/  ISETP.GE.AND P1, PT, R20, RZ, PT ;  /* 0x000000ff1400720c */ /* 0x000fe20003f26270 */
[----:B------:R-:W-:Y:S01]  /*11f0*/  @!P5 IMAD.IADD R9, R9, 0x1, -R2 ;  /* 0x000000010909d824 */ /* 0x000fe200078e0a02 */
[C---:B------:R-:W-:Y:S01]  /*1200*/  ISETP.GT.U32.AND P4, PT, R2.reuse, R11, PT ;  /* 0x0000000b0200720c */ /* 0x040fe20003f84070 */
[----:B------:R-:W-:Y:S01]  /*1210*/  IMAD R179, R179, R165, RZ ;  /* 0x000000a5b3b37224 */ /* 0x000fe200078e02ff */
[----:B------:R-:W-:Y:S01]  /*1220*/  ISETP.GE.AND P5, PT, R17, RZ, PT ;  /* 0x000000ff1100720c */ /* 0x000fe20003fa6270 */
[----:B------:R-:W-:Y:S01]  /*1230*/  @!P3 IMAD.MOV R9, RZ, RZ, -R9 ;  /* 0x000000ffff09b224 */ /* 0x000fe200078e0a09 */
[----:B------:R-:W-:Y:S01]  /*1240*/  ISETP.GT.U32.AND P3, PT, R2, R12, PT ;  /* 0x0000000c0200720c */ /* 0x000fe20003f64070 */
[----:B------:R-:W-:Y:S01]  /*1250*/  IMAD.MOV R17, RZ, RZ, -R14 ;  /* 0x000000ffff117224 */ /* 0x000fe200078e0a0e */
[----:B------:R-:W-:Y:S01]  /*1260*/  IADD3 R18, R156, 0x31, RZ ;  /* 0x000000319c127810 */ /* 0x000fe20007ffe0ff */
[----:B------:R-:W-:Y:S02]  /*1270*/  @!P0 IMAD.IADD R13, R13, 0x1, -R2 ;  /* 0x000000010d0d8824 */ /* 0x000fe400078e0a02 */
[----:B------:R-:W-:Y:S01]  /*1280*/  IMAD R14, R2, R17, R16 ;  /* 0x00000011020e7224 */ /* 0x000fe200078e0210 */
[----:B------:R-:W-:Y:S01]  /*1290*/  ISETP.GE.AND P0, PT, R18, RZ, PT ;  /* 0x000000ff1200720c */ /* 0x000fe20003f06270 */
[C---:B------:R-:W-:Y:S01]  /*12a0*/  VIADD R17, R156.reuse, 0x32 ;  /* 0x000000329c117836 */ /* 0x040fe20000000000 */
[----:B------:R-:W-:Y:S01]  /*12b0*/  @!P6 IADD3 R13, -R13, RZ, RZ ;  /* 0x000000ff0d0de210 */ /* 0x000fe20007ffe1ff */
[----:B------:R-:W-:Y:S01]  /*12c0*/  VIADD R16, R156, 0x33 ;  /* 0x000000339c107836 */ /* 0x000fe20000000000 */
[----:B------:R-:W-:Y:S01]  /*12d0*/  ISETP.GT.U32.AND P6, PT, R2, R15, PT ;  /* 0x0000000f0200720c */ /* 0x000fe20003fc4070 */
[--C-:B------:R-:W-:Y:S01]  /*12e0*/  @!P4 IMAD.IADD R11, R11, 0x1, -R2.reuse ;  /* 0x000000010b0bc824 */ /* 0x100fe200078e0a02 */
[----:B------:R-:W-:Y:S01]  /*12f0*/  IABS R20, R17 ;  /* 0x0000001100147213 */ /* 0x000fe20000000000 */
[----:B------:R-:W-:Y:S01]  /*1300*/  @!P3 IMAD.IADD R12, R12, 0x1, -R2 ;  /* 0x000000010c0cb824 */ /* 0x000fe200078e0a02 */
[----:B------:R-:W-:Y:S01]  /*1310*/  ISETP.GT.U32.AND P3, PT, R2, R14, PT ;  /* 0x0000000e0200720c */ /* 0x000fe20003f64070 */
[----:B------:R-:W-:Y:S01]  /*1320*/  @!P2 IMAD.MOV R11, RZ, RZ, -R11 ;  /* 0x000000ffff0ba224 */ /* 0x000fe200078e0a0b */
[----:B------:R-:W-:Y:S01]  /*1330*/  IABS R19, R16 ;  /* 0x0000001000137213 */ /* 0x000fe20000000000 */
[----:B------:R-:W-:Y:S01]  /*1340*/  @!P5 IMAD.MOV R12, RZ, RZ, -R12 ;  /* 0x000000ffff0cd224 */ /* 0x000fe200078e0a0c */
[----:B------:R-:W-:Y:S01]  /*1350*/  ISETP.GE.AND P5, PT, R17, RZ, PT ;  /* 0x000000ff1100720c */ /* 0x000fe20003fa6270 */
[----:B------:R-:W-:Y:S01]  /*1360*/  IMAD.HI.U32 R17, R3, R20, RZ ;  /* 0x0000001403117227 */ /* 0x000fe200078e00ff */
[----:B------:R-:W-:-:S02]  /*1370*/  ISETP.GE.AND P2, PT, R16, RZ, PT ;  /* 0x000000ff1000720c */ /* 0x000fc40003f46270 */
[----:B------:R-:W-:Y:S01]  /*1380*/  ISETP.GE.AND P4, PT, R21, RZ, PT ;  /* 0x000000ff1500720c */ /* 0x000fe20003f86270 */
[----:B------:R-:W-:Y:S01]  /*1390*/  @!P6 IMAD.IADD R15, R15, 0x1, -R2 ;  /* 0x000000010f0fe824 */ /* 0x000fe200078e0a02 */
[----:B------:R-:W-:Y:S01]  /*13a0*/  IABS R21, R18 ;  /* 0x0000001200157213 */ /* 0x000fe20000000000 */
[----:B------:R-:W-:-:S03]  /*13b0*/  IMAD.HI.U32 R16, R3, R19, RZ ;  /* 0x0000001303107227 */ /* 0x000fc600078e00ff */
[----:B------:R-:W-:Y:S01]  /*13c0*/  ISETP.GT.U32.AND P6, PT, R2, R15, PT ;  /* 0x0000000f0200720c */ /* 0x000fe20003fc4070 */
[----:B------:R-:W-:Y:S02]  /*13d0*/  IMAD.MOV R17, RZ, RZ, -R17 ;  /* 0x000000ffff117224 */ /* 0x000fe400078e0a11 */
[----:B------:R-:W-:Y:S02]  /*13e0*/  IMAD.MOV R16, RZ, RZ, -R16 ;  /* 0x000000ffff107224 */ /* 0x000fe400078e0a10 */
[----:B------:R-:W-:Y:S02]  /*13f0*/  @!P3 IMAD.IADD R14, R14, 0x1, -R2 ;  /* 0x000000010e0eb824 */ /* 0x000fe400078e0a02 */
[C---:B------:R-:W-:Y:S02]  /*1400*/  IMAD R17, R2.reuse, R17, R20 ;  /* 0x0000001102117224 */ /* 0x040fe400078e0214 */
[C---:B------:R-:W-:Y:S01]  /*1410*/  IMAD R16, R2.reuse, R16, R19 ;  /* 0x0000001002107224 */ /* 0x040fe200078e0213 */
[----:B------:R-:W-:Y:S01]  /*1420*/  ISETP.GT.U32.AND P3, PT, R2, R14, PT ;  /* 0x0000000e0200720c */ /* 0x000fe20003f64070 */
[----:B------:R-:W-:-:S02]  /*1430*/  IMAD.HI.U32 R19, R3, R22, RZ ;  /* 0x0000001603137227 */ /* 0x000fc400078e00ff */
[----:B------:R-:W-:Y:S02]  /*1440*/  @!P6 IADD3 R15, R15, -R2, RZ ;  /* 0x800000020f0fe210 */ /* 0x000fe40007ffe0ff */
[----:B------:R-:W-:Y:S01]  /*1450*/  IMAD.HI.U32 R18, R3, R21, RZ ;  /* 0x0000001503127227 */ /* 0x000fe200078e00ff */
[----:B------:R-:W-:-:S03]  /*1460*/  ISETP.GT.U32.AND P6, PT, R2, R17, PT ;  /* 0x000000110200720c */ /* 0x000fc60003fc4070 */
[----:B------:R-:W-:Y:S01]  /*1470*/  IMAD.MOV R19, RZ, RZ, -R19 ;  /* 0x000000ffff137224 */ /* 0x000fe200078e0a13 */
[----:B------:R-:W-:Y:S01]  /*1480*/  IADD3 R18, -R18, RZ, RZ ;  /* 0x000000ff12127210 */ /* 0x000fe20007ffe1ff */
[----:B------:R-:W-:-:S04]  /*1490*/  IMAD.HI.U32 R20, R3, R23, RZ ;  /* 0x0000001703147227 */ /* 0x000fc800078e00ff */
[C---:B------:R-:W-:Y:S02]  /*14a0*/  IMAD R19, R2.reuse, R19, R22 ;  /* 0x0000001302137224 */ /* 0x040fe400078e0216 */
[----:B------:R-:W-:Y:S02]  /*14b0*/  IMAD.MOV R20, RZ, RZ, -R20 ;  /* 0x000000ffff147224 */ /* 0x000fe400078e0a14 */
[----:B------:R-:W-:Y:S01]  /*14c0*/  @!P4 IMAD.MOV R15, RZ, RZ, -R15 ;  /* 0x000000ffff0fc224 */ /* 0x000fe200078e0a0f */
[C---:B------:R-:W-:Y:S01]  /*14d0*/  ISETP.GT.U32.AND P4, PT, R2.reuse, R19, PT ;  /* 0x000000130200720c */ /* 0x040fe20003f84070 */
[C---:B------:R-:W-:Y:S01]  /*14e0*/  IMAD R20, R2.reuse, R20, R23 ;  /* 0x0000001402147224 */ /* 0x040fe200078e0217 */
[----:B------:R-:W-:Y:S01]  /*14f0*/  @!P6 IADD3 R17, R17, -R2, RZ ;  /* 0x800000021111e210 */ /* 0x000fe20007ffe0ff */
[----:B------:R-:W-:Y:S01]  /*1500*/  IMAD R18, R2, R18, R21 ;  /* 0x0000001202127224 */ /* 0x000fe200078e0215 */
[----:B------:R-:W-:Y:S01]  /*1510*/  IABS R21, R28 ;  /* 0x0000001c00157213 */ /* 0x000fe20000000000 */
[----:B------:R-:W-:Y:S01]  /*1520*/  @!P3 IMAD.IADD R14, R14, 0x1, -R2 ;  /* 0x000000010e0eb824 */ /* 0x000fe200078e0a02 */
[----:B------:R-:W-:Y:S01]  /*1530*/  ISETP.GT.U32.AND P3, PT, R2, R16, PT ;  /* 0x000000100200720c */ /* 0x000fe20003f64070 */
[----:B------:R-:W-:Y:S01]  /*1540*/  IMAD R178, R178, R165, RZ ;  /* 0x000000a5b2b27224 */ /* 0x000fe200078e02ff */
[C---:B------:R-:W-:Y:S01]  /*1550*/  ISETP.GT.U32.AND P6, PT, R2.reuse, R20, PT ;  /* 0x000000140200720c */ /* 0x040fe20003fc4070 */
[----:B------:R-:W-:Y:S01]  /*1560*/  IMAD.MOV.U32 R22, RZ, RZ, R21 ;  /* 0x000000ffff167224 */ /* 0x000fe200078e0015 */
[----:B------:R-:W-:Y:S01]  /*1570*/  IABS R23, R29 ;  /* 0x0000001d00177213 */ /* 0x000fe20000000000 */
[----:B------:R-:W-:Y:S01]  /*1580*/  @!P1 IMAD.MOV R14, RZ, RZ, -R14 ;  /* 0x000000ffff0e9224 */ /* 0x000fe200078e0a0e */
[----:B------:R-:W-:Y:S01]  /*1590*/  ISETP.GT.U32.AND P1, PT, R2, R18, PT ;  /* 0x000000120200720c */ /* 0x000fe20003f24070 */
[----:B------:R-:W-:-:S04]  /*15a0*/  IMAD.HI.U32 R21, R3, R22, RZ ;  /* 0x0000001603157227 */ /* 0x000fc800078e00ff */
[--C-:B------:R-:W-:Y:S02]  /*15b0*/  @!P4 IMAD.IADD R19, R19, 0x1, -R2.reuse ;  /* 0x000000011313c824 */ /* 0x100fe400078e0a02 */
[----:B------:R-:W-:Y:S02]  /*15c0*/  IMAD.MOV R21, RZ, RZ, -R21 ;  /* 0x000000ffff157224 */ /* 0x000fe400078e0a15 */
[--C-:B------:R-:W-:Y:S02]  /*15d0*/  @!P3 IMAD.IADD R16, R16, 0x1, -R2.reuse ;  /* 0x000000011010b824 */ /* 0x100fe400078e0a02 */
[----:B------:R-:W-:Y:S01]  /*15e0*/  @!P6 IMAD.IADD R20, R20, 0x1, -R2 ;  /* 0x000000011414e824 */ /* 0x000fe200078e0a02 */
[C---:B------:R-:W-:Y:S01]  /*15f0*/  ISETP.GT.U32.AND P6, PT, R2.reuse, R19, PT ;  /* 0x000000130200720c */ /* 0x040fe20003fc4070 */
[C---:B------:R-:W-:Y:S01]  /*1600*/  IMAD R21, R2.reuse, R21, R22 ;  /* 0x0000001502157224 */ /* 0x040fe200078e0216 */
[----:B------:R-:W-:Y:S01]  /*1610*/  ISETP.GT.U32.AND P3, PT, R2, R16, PT ;  /* 0x000000100200720c */ /* 0x000fe20003f64070 */
[----:B------:R-:W-:-:S04]  /*1620*/  IMAD.HI.U32 R22, R3, R23, RZ ;  /* 0x0000001703167227 */ /* 0x000fc800078e00ff */
[----:B------:R-:W-:Y:S01]  /*1630*/  @!P1 IMAD.IADD R18, R18, 0x1, -R2 ;  /* 0x0000000112129824 */ /* 0x000fe200078e0a02 */
[C---:B------:R-:W-:Y:S01]  /*1640*/  ISETP.GT.U32.AND P1, PT, R2.reuse, R17, PT ;  /* 0x000000110200720c */ /* 0x040fe20003f24070 */
[----:B------:R-:W-:Y:S02]  /*1650*/  IMAD.MOV R22, RZ, RZ, -R22 ;  /* 0x000000ffff167224 */ /* 0x000fe400078e0a16 */
[----:B------:R-:W-:Y:S01]  /*1660*/  IMAD R177, R177, R165, RZ ;  /* 0x000000a5b1b17224 */ /* 0x000fe200078e02ff */
[C---:B------:R-:W-:Y:S01]  /*1670*/  ISETP.GT.U32.AND P4, PT, R2.reuse, R18, PT ;  /* 0x000000120200720c */ /* 0x040fe20003f84070 */
[----:B------:R-:W-:Y:S02]  /*1680*/  IMAD R22, R2, R22, R23 ;  /* 0x0000001602167224 */ /* 0x000fe400078e0217 */
[--C-:B------:R-:W-:Y:S02]  /*1690*/  @!P6 IMAD.IADD R19, R19, 0x1, -R2.reuse ;  /* 0x000000011313e824 */ /* 0x100fe400078e0a02 */
[----:B------:R-:W-:Y:S01]  /*16a0*/  @!P3 IMAD.IADD R16, R16, 0x1, -R2 ;  /* 0x000000011010b824 */ /* 0x000fe200078e0a02 */
[----:B------:R-:W-:Y:S01]  /*16b0*/  ISETP.GT.U32.AND P6, PT, R2, R22, PT ;  /* 0x000000160200720c */ /* 0x000fe20003fc4070 */
[----:B------:R-:W-:Y:S01]  /*16c0*/  IMAD.HI.U32 R23, R3, R25, RZ ;  /* 0x0000001903177227 */ /* 0x000fe200078e00ff */
[----:B------:R-:W-:-:S02]  /*16d0*/  ISETP.GE.AND P3, PT, R24, RZ, PT ;  /* 0x000000ff1800720c */ /* 0x000fc40003f66270 */
[----:B------:R-:W-:Y:S01]  /*16e0*/  @!P2 IADD3 R16, -R16, RZ, RZ ;  /* 0x000000ff1010a210 */ /* 0x000fe20007ffe1ff */
[--C-:B------:R-:W-:Y:S01]  /*16f0*/  @!P1 IMAD.IADD R17, R17, 0x1, -R2.reuse ;  /* 0x0000000111119824 */ /* 0x100fe200078e0a02 */
[----:B------:R-:W-:Y:S01]  /*1700*/  ISETP.GT.U32.AND P1, PT, R2, R21, PT ;  /* 0x000000150200720c */ /* 0x000fe20003f24070 */
[--C-:B------:R-:W-:Y:S01]  /*1710*/  @!P4 IMAD.IADD R18, R18, 0x1, -R2.reuse ;  /* 0x000000011212c824 */ /* 0x100fe200078e0a02 */
[----:B------:R-:W-:Y:S01]  /*1720*/  ISETP.GT.U32.AND P2, PT, R2, R20, PT ;  /* 0x000000140200720c */ /* 0x000fe20003f44070 */
[----:B------:R-:W-:Y:S01]  /*1730*/  IMAD.HI.U32 R24, R3, R26, RZ ;  /* 0x0000001a03187227 */ /* 0x000fe200078e00ff */
[----:B------:R-:W-:Y:S02]  /*1740*/  ISETP.GE.AND P4, PT, R27, RZ, PT ;  /* 0x000000ff1b00720c */ /* 0x000fe40003f86270 */
[----:B------:R-:W-:Y:S01]  /*1750*/  IADD3 R23, -R23, RZ, RZ ;  /* 0x000000ff17177210 */ /* 0x000fe20007ffe1ff */
[----:B------:R-:W-:Y:S01]  /*1760*/  @!P6 IMAD.IADD R22, R22, 0x1, -R2 ;  /* 0x000000011616e824 */ /* 0x000fe200078e0a02 */
[----:B------:R-:W-:Y:S01]  /*1770*/  @!P5 IADD3 R17, -R17, RZ, RZ ;  /* 0x000000ff1111d210 */ /* 0x000fe20007ffe1ff */
[----:B------:R-:W-:-:S02]  /*1780*/  @!P0 IMAD.MOV R18, RZ, RZ, -R18 ;  /* 0x000000ffff128224 */ /* 0x000fc400078e0a12 */
[----:B------:R-:W-:Y:S01]  /*1790*/  IMAD.MOV R27, RZ, RZ, -R24 ;  /* 0x000000ffff1b7224 */ /* 0x000fe200078e0a18 */
[----:B------:R-:W-:Y:S01]  /*17a0*/  ISETP.GT.U32.AND P0, PT, R2, R22, PT ;  /* 0x000000160200720c */ /* 0x000fe20003f04070 */
[--C-:B------:R-:W-:Y:S01]  /*17b0*/  @!P1 IMAD.IADD R21, R21, 0x1, -R2.reuse ;  /* 0x0000000115159824 */ /* 0x100fe200078e0a02 */
[----:B------:R-:W-:Y:S01]  /*17c0*/  ISETP.GE.AND P1, PT, R29, RZ, PT ;  /* 0x000000ff1d00720c */ /* 0x000fe20003f26270 */
[----:B------:R-:W-:Y:S01]  /*17d0*/  @!P2 IMAD.IADD R20, R20, 0x1, -R2 ;  /* 0x000000011414a824 */ /* 0x000fe200078e0a02 */
[----:B------:R-:W-:Y:S01]  /*17e0*/  ISETP.GE.AND P2, PT, R28, RZ, PT ;  /* 0x000000ff1c00720c */ /* 0x000fe20003f46270 */
[----:B------:R-:W-:Y:S01]  /*17f0*/  VIADD R29, R156, 0x2a ;  /* 0x0000002a9c1d7836 */ /* 0x000fe20000000000 */
[C---:B------:R-:W-:Y:S01]  /*1800*/  ISETP.GT.U32.AND P6, PT, R2.reuse, R21, PT ;  /* 0x000000150200720c */ /* 0x040fe20003fc4070 */
[C---:B------:R-:W-:Y:S01]  /*1810*/  IMAD R24, R2.reuse, R27, R26 ;  /* 0x0000001b02187224 */ /* 0x040fe200078e021a */
[----:B------:R-:W-:Y:S01]  /*1820*/  IABS R28, R32 ;  /* 0x00000020001c7213 */ /* 0x000fe20000000000 */
[C---:B------:R-:W-:Y:S01]  /*1830*/  IMAD R23, R2.reuse, R23, R25 ;  /* 0x0000001702177224 */ /* 0x040fe200078e0219 */
[----:B------:R-:W-:Y:S01]  /*1840*/  IABS R27, R29 ;  /* 0x0000001d001b7213 */ /* 0x000fe20000000000 */
[----:B------:R-:W-:Y:S01]  /*1850*/  @!P4 IMAD.MOV R20, RZ, RZ, -R20 ;  /* 0x000000ffff14c224 */ /* 0x000fe200078e0a14 */
[----:B------:R-:W-:Y:S01]  /*1860*/  ISETP.GT.U32.AND P4, PT, R2, R24, PT ;  /* 0x000000180200720c */ /* 0x000fe20003f84070 */
[----:B------:R-:W-:Y:S01]  /*1870*/  IMAD.HI.U32 R26, R3, R28, RZ ;  /* 0x0000001c031a7227 */ /* 0x000fe200078e00ff */
[----:B------:R-:W-:-:S02]  /*1880*/  @!P0 IADD3 R22, R22, -R2, RZ ;  /* 0x8000000216168210 */ /* 0x000fc40007ffe0ff */
[----:B------:R-:W-:Y:S01]  /*1890*/  ISETP.GE.AND P0, PT, R29, RZ, PT ;  /* 0x000000ff1d00720c */ /* 0x000fe20003f06270 */
[----:B------:R-:W-:Y:S01]  /*18a0*/  IMAD.MOV R29, RZ, RZ, -R26 ;  /* 0x000000ffff1d7224 */ /* 0x000fe200078e0a1a */
[----:B------:R-:W-:Y:S01]  /*18b0*/  ISETP.GT.U32.AND P5, PT, R2, R23, PT ;  /* 0x000000170200720c */ /* 0x000fe20003fa4070 */
[----:B------:R-:W-:-:S04]  /*18c0*/  IMAD.HI.U32 R25, R3, R27, RZ ;  /* 0x0000001b03197227 */ /* 0x000fc800078e00ff */
[----:B------:R-:W-:Y:S01]  /*18d0*/  @!P6 IMAD.IADD R21, R21, 0x1, -R2 ;  /* 0x000000011515e824 */ /* 0x000fe200078e0a02 */
[----:B------:R-:W-:Y:S01]  /*18e0*/  ISETP.GE.AND P6, PT, R31, RZ, PT ;  /* 0x000000ff1f00720c */ /* 0x000fe20003fc6270 */
[----:B------:R-:W-:Y:S02]  /*18f0*/  IMAD R26, R2, R29, R28 ;  /* 0x0000001d021a7224 */ /* 0x000fe400078e021c */
[----:B------:R-:W-:Y:S01]  /*1900*/  IMAD.MOV R25, RZ, RZ, -R25 ;  /* 0x000000ffff197224 */ /* 0x000fe200078e0a19 */
[----:B------:R-:W-:Y:S01]  /*1910*/  @!P2 IADD3 R21, -R21, RZ, RZ ;  /* 0x000000ff1515a210 */ /* 0x000fe20007ffe1ff */
[----:B------:R-:W-:Y:S02]  /*1920*/  VIADD R31, R156, 0x28 ;  /* 0x000000289c1f7836 */ /* 0x000fe40000000000 */
[----:B------:R-:W-:Y:S01]  /*1930*/  @!P1 IMAD.MOV R22, RZ, RZ, -R22 ;  /* 0x000000ffff169224 */ /* 0x000fe200078e0a16 */
[C---:B------:R-:W-:Y:S01]  /*1940*/  ISETP.GT.U32.AND P1, PT, R2.reuse, R26, PT ;  /* 0x0000001a0200720c */ /* 0x040fe20003f24070 */
[----:B------:R-:W-:Y:S01]  /*1950*/  IMAD R25, R2, R25, R27 ;  /* 0x0000001902197224 */ /* 0x000fe200078e021b */
[----:B------:R-:W-:Y:S01]  /*1960*/  IABS R27, R31 ;  /* 0x0000001f001b7213 */ /* 0x000fe20000000000 */
[----:B------:R-:W-:-:S02]  /*1970*/  @!P4 IMAD.IADD R24, R24, 0x1, -R2 ;  /* 0x000000011818c824 */ /* 0x000fc400078e0a02 */
[--C-:B------:R-:W-:Y:S01]  /*1980*/  @!P5 IMAD.IADD R23, R23, 0x1, -R2.reuse ;  /* 0x000000011717d824 */ /* 0x100fe200078e0a02 */
[C---:B------:R-:W-:Y:S01]  /*1990*/  ISETP.GT.U32.AND P2, PT, R2.reuse, R25, PT ;  /* 0x000000190200720c */ /* 0x040fe20003f44070 */
[----:B------:R-:W-:Y:S01]  /*19a0*/  IMAD.MOV.U32 R28, RZ, RZ, R27 ;  /* 0x000000ffff1c7224 */ /* 0x000fe200078e001b */
[C---:B------:R-:W-:Y:S01]  /*19b0*/  ISETP.GT.U32.AND P4, PT, R2.reuse, R24, PT ;  /* 0x000000180200720c */ /* 0x040fe20003f84070 */
[----:B------:R-:W-:Y:S01]  /*19c0*/  @!P3 IMAD.MOV R19, RZ, RZ, -R19 ;  /* 0x000000ffff13b224 */ /* 0x000fe200078e0a13 */
[----:B------:R-:W-:Y:S01]  /*19d0*/  ISETP.GT.U32.AND P5, PT, R2, R23, PT ;  /* 0x000000170200720c */ /* 0x000fe20003fa4070 */
[----:B------:R-:W-:Y:S01]  /*19e0*/  IMAD.HI.U32 R27, R3, R28, RZ ;  /* 0x0000001c031b7227 */ /* 0x000fe200078e00ff */
[----:B------:R-:W-:Y:S02]  /*19f0*/  ISETP.GE.AND P3, PT, R30, RZ, PT ;  /* 0x000000ff1e00720c */ /* 0x000fe40003f66270 */
[----:B------:R-:W-:Y:S01]  /*1a00*/  IABS R30, R33 ;  /* 0x00000021001e7213 */ /* 0x000fe20000000000 */
[----:B------:R-:W-:-:S02]  /*1a10*/  @!P1 IMAD.IADD R26, R26, 0x1, -R2 ;  /* 0x000000011a1a9824 */ /* 0x000fc400078e0a02 */
[----:B------:R-:W-:Y:S02]  /*1a20*/  IMAD.MOV R27, RZ, RZ, -R27 ;  /* 0x000000ffff1b7224 */ /* 0x000fe400078e0a1b */
[----:B------:R-:W-:Y:S01]  /*1a30*/  @!P2 IMAD.IADD R25, R25, 0x1, -R2 ;  /* 0x000000011919a824 */ /* 0x000fe200078e0a02 */
[C---:B------:R-:W-:Y:S01]  /*1a40*/  ISETP.GT.U32.AND P1, PT, R2.reuse, R26, PT ;  /* 0x0000001a0200720c */ /* 0x040fe20003f24070 */
[----:B------:R-:W-:Y:S01]  /*1a50*/  IMAD R27, R2, R27, R28 ;  /* 0x0000001b021b7224 */ /* 0x000fe200078e021c */
[----:B------:R-:W-:Y:S01]  /*1a60*/  @!P4 IADD3 R24, R24, -R2, RZ ;  /* 0x800000021818c210 */ /* 0x000fe20007ffe0ff */
[----:B------:R-:W-:Y:S01]  /*1a70*/  IMAD.HI.U32 R28, R3, R30, RZ ;  /* 0x0000001e031c7227 */ /* 0x000fe200078e00ff */
[----:B------:R-:W-:Y:S02]  /*1a80*/  ISETP.GE.AND P4, PT, R31, RZ, PT ;  /* 0x000000ff1f00720c */ /* 0x000fe40003f86270 */
[----:B------:R-:W-:Y:S01]  /*1a90*/  ISETP.GT.U32.AND P2, PT, R2, R25, PT ;  /* 0x000000190200720c */ /* 0x000fe20003f44070 */
[----:B------:R-:W-:Y:S01]  /*1aa0*/  IMAD.MOV R31, RZ, RZ, -R28 ;  /* 0x000000ffff1f7224 */ /* 0x000fe200078e0a1c */
[----:B------:R-:W-:Y:S01]  /*1ab0*/  @!P6 IADD3 R24, -R24, RZ, RZ ;  /* 0x000000ff1818e210 */ /* 0x000fe20007ffe1ff */
[----:B------:R-:W-:Y:S01]  /*1ac0*/  @!P5 IMAD.IADD R23, R23, 0x1, -R2 ;  /* 0x000000011717d824 */ /* 0x000fe200078e0a02 */
[----:B------:R-:W-:Y:S01]  /*1ad0*/  ISETP.GE.AND P5, PT, R32, RZ, PT ;  /* 0x000000ff2000720c */ /* 0x000fe20003fa6270 */
[C---:B------:R-:W-:Y:S01]  /*1ae0*/  IMAD R28, R2.reuse, R31, R30 ;  /* 0x0000001f021c7224 */ /* 0x040fe200078e021e */
[----:B------:R-:W-:Y:S01]  /*1af0*/  IABS R32, R34 ;  /* 0x0000002200207213 */ /* 0x000fe20000000000 */
[----:B------:R-:W-:Y:S01]  /*1b00*/  @!P3 IMAD.MOV R23, RZ, RZ, -R23 ;  /* 0x000000ffff17b224 */ /* 0x000fe200078e0a17 */
[----:B------:R-:W-:Y:S01]  /*1b10*/  ISETP.GT.U32.AND P3, PT, R2, R27, PT ;  /* 0x0000001b0200720c */ /* 0x000fe20003f64070 */
[--C-:B------:R-:W-:Y:S01]  /*1b20*/  @!P1 IMAD.IADD R26, R26, 0x1, -R2.reuse ;  /* 0x000000011a1a9824 */ /* 0x100fe200078e0a02 */
[----:B------:R-:W-:Y:S01]  /*1b30*/  ISETP.GT.U32.AND P1, PT, R2, R28, PT ;  /* 0x0000001c0200720c */ /* 0x000fe20003f24070 */
[----:B------:R-:W-:Y:S01]  /*1b40*/  VIADD R30, R156, 0x25 ;  /* 0x000000259c1e7836 */ /* 0x000fe20000000000 */
[----:B------:R-:W-:Y:S01]  /*1b50*/  ISETP.GE.AND P6, PT, R33, RZ, PT ;  /* 0x000000ff2100720c */ /* 0x000fe20003fc6270 */
[----:B------:R-:W-:Y:S01]  /*1b60*/  @!P2 IMAD.IADD R25, R25, 0x1, -R2 ;  /* 0x000000011919a824 */ /* 0x000fe200078e0a02 */
[----:B------:R-:W-:Y:S01]  /*1b70*/  ISETP.GE.AND P2, PT, R34, RZ, PT ;  /* 0x000000ff2200720c */ /* 0x000fe20003f46270 */
[----:B------:R-:W-:Y:S01]  /*1b80*/  IMAD.HI.U32 R29, R3, R32, RZ ;  /* 0x00000020031d7227 */ /* 0x000fe200078e00ff */
[----:B------:R-:W-:-:S03]  /*1b90*/  IABS R33, R30 ;  /* 0x0000001e00217213 */ /* 0x000fc60000000000 */
[----:B------:R-:W-:Y:S01]  /*1ba0*/  @!P0 IMAD.MOV R25, RZ, RZ, -R25 ;  /* 0x000000ffff198224 */ /* 0x000fe200078e0a19 */
[----:B------:R-:W-:Y:S01]  /*1bb0*/  ISETP.GE.AND P0, PT, R30, RZ, PT ;  /* 0x000000ff1e00720c */ /* 0x000fe20003f06270 */
[--C-:B------:R-:W-:Y:S01]  /*1bc0*/  @!P3 IMAD.IADD R27, R27, 0x1, -R2.reuse ;  /* 0x000000011b1bb824 */ /* 0x100fe200078e0a02 */
[----:B------:R-:W-:Y:S01]  /*1bd0*/  IADD3 R30, R156, 0x24, RZ ;  /* 0x000000249c1e7810 */ /* 0x000fe20007ffe0ff */
[----:B------:R-:W-:Y:S02]  /*1be0*/  @!P1 IMAD.IADD R28, R28, 0x1, -R2 ;  /* 0x000000011c1c9824 */ /* 0x000fe400078e0a02 */
[----:B------:R-:W-:Y:S01]  /*1bf0*/  @!P5 IMAD.MOV R26, RZ, RZ, -R26 ;  /* 0x000000ffff1ad224 */ /* 0x000fe200078e0a1a */
[----:B------:R-:W-:Y:S01]  /*1c00*/  ISETP.GT.U32.AND P3, PT, R2, R27, PT ;  /* 0x0000001b0200720c */ /* 0x000fe20003f64070 */
[----:B------:R-:W-:Y:S01]  /*1c10*/  IMAD.MOV R29, RZ, RZ, -R29 ;  /* 0x000000ffff1d7224 */ /* 0x000fe200078e0a1d */
[----:B------:R-:W-:Y:S01]  /*1c20*/  ISETP.GE.AND P5, PT, R30, RZ, PT ;  /* 0x000000ff1e00720c */ /* 0x000fe20003fa6270 */
[----:B------:R-:W-:Y:S01]  /*1c30*/  IMAD R176, R176, R165, RZ ;  /* 0x000000a5b0b07224 */ /* 0x000fe200078e02ff */
[----:B------:R-:W-:Y:S01]  /*1c40*/  IABS R34, R30 ;  /* 0x0000001e00227213 */ /* 0x000fe20000000000 */
[----:B------:R-:W-:Y:S01]  /*1c50*/  IMAD.HI.U32 R30, R3, R33, RZ ;  /* 0x00000021031e7227 */ /* 0x000fe200078e00ff */
[----:B------:R-:W-:-:S03]  /*1c60*/  ISETP.GT.U32.AND P1, PT, R2, R28, PT ;  /* 0x0000001c0200720c */ /* 0x000fc60003f24070 */
[----:B------:R-:W-:Y:S02]  /*1c70*/  IMAD.MOV R30, RZ, RZ, -R30 ;  /* 0x000000ffff1e7224 */ /* 0x000fe400078e0a1e */
[C---:B------:R-:W-:Y:S02]  /*1c80*/  IMAD R29, R2.reuse, R29, R32 ;  /* 0x0000001d021d7224 */ /* 0x040fe400078e0220 */
[C---:B------:R-:W-:Y:S02]  /*1c90*/  IMAD R30, R2.reuse, R30, R33 ;  /* 0x0000001e021e7224 */ /* 0x040fe400078e0221 */
[----:B------:R-:W-:Y:S01]  /*1ca0*/  @!P3 IMAD.IADD R27, R27, 0x1, -R2 ;  /* 0x000000011b1bb824 */ /* 0x000fe200078e0a02 */
[----:B------:R-:W-:Y:S01]  /*1cb0*/  ISETP.GT.U32.AND P3, PT, R2, R29, PT ;  /* 0x0000001d0200720c */ /* 0x000fe20003f64070 */
[----:B------:R-:W-:-:S03]  /*1cc0*/  IMAD.HI.U32 R32, R3, R35, RZ ;  /* 0x0000002303207227 */ /* 0x000fc600078e00ff */
[----:B------:R-:W-:Y:S01]  /*1cd0*/  @!P4 IADD3 R27, -R27, RZ, RZ ;  /* 0x000000ff1b1bc210 */ /* 0x000fe20007ffe1ff */
[----:B------:R-:W-:Y:S01]  /*1ce0*/  @!P1 IMAD.IADD R28, R28, 0x1, -R2 ;  /* 0x000000011c1c9824 */ /* 0x000fe200078e0a02 */
[----:B------:R-:W-:Y:S01]  /*1cf0*/  ISETP.GT.U32.AND P1, PT, R2, R30, PT ;  /* 0x0000001e0200720c */ /* 0x000fe20003f24070 */
[----:B------:R-:W-:Y:S01]  /*1d00*/  IMAD.MOV R32, RZ, RZ, -R32 ;  /* 0x000000ffff207224 */ /* 0x000fe200078e0a20 */
[----:B------:R-:W-:Y:S01]  /*1d10*/  ISETP.GE.AND P4, PT, R36, RZ, PT ;  /* 0x000000ff2400720c */ /* 0x000fe20003f86270 */
[----:B------:R-:W-:Y:S01]  /*1d20*/  IMAD.HI.U32 R31, R3, R34, RZ ;  /* 0x00000022031f7227 */ /* 0x000fe200078e00ff */
[----:B------:R-:W-:-:S03]  /*1d30*/  IABS R36, R42 ;  /* 0x0000002a00247213 */ /* 0x000fc60000000000 */
[--C-:B------:R-:W-:Y:S02]  /*1d40*/  @!P3 IMAD.IADD R29, R29, 0x1, -R2.reuse ;  /* 0x000000011d1db824 */ /* 0x100fe400078e0a02 */
[C---:B------:R-:W-:Y:S01]  /*1d50*/  IMAD R32, R2.reuse, R32, R35 ;  /* 0x0000002002207224 */ /* 0x040fe200078e0223 */
[----:B------:R-:W-:Y:S01]  /*1d60*/  IABS R35, R40 ;  /* 0x0000002800237213 */ /* 0x000fe20000000000 */
[----:B------:R-:W-:Y:S01]  /*1d70*/  IMAD.MOV R31, RZ, RZ, -R31 ;  /* 0x000000ffff1f7224 */ /* 0x000fe200078e0a1f */
[----:B------:R-:W-:Y:S01]  /*1d80*/  ISETP.GT.U32.AND P3, PT, R2, R29, PT ;  /* 0x0000001d0200720c */ /* 0x000fe20003f64070 */
[----:B------:R-:W-:Y:S02]  /*1d90*/  @!P1 IMAD.IADD R30, R30, 0x1, -R2 ;  /* 0x000000011e1e9824 */ /* 0x000fe400078e0a02 */
[----:B------:R-:W-:-:S03]  /*1da0*/  IMAD.HI.U32 R33, R3, R35, RZ ;  /* 0x0000002303217227 */ /* 0x000fc600078e00ff */
[C---:B------:R-:W-:Y:S01]  /*1db0*/  ISETP.GT.U32.AND P1, PT, R2.reuse, R30, PT ;  /* 0x0000001e0200720c */ /* 0x040fe20003f24070 */
[----:B------:R-:W-:Y:S02]  /*1dc0*/  IMAD.MOV R33, RZ, RZ, -R33 ;  /* 0x000000ffff217224 */ /* 0x000fe400078e0a21 */
[C---:B------:R-:W-:Y:S02]  /*1dd0*/  IMAD R31, R2.reuse, R31, R34 ;  /* 0x0000001f021f7224 */ /* 0x040fe400078e0222 */
[C---:B------:R-:W-:Y:S02]  /*1de0*/  IMAD R33, R2.reuse, R33, R35 ;  /* 0x0000002102217224 */ /* 0x040fe400078e0223 */
[----:B------:R-:W-:Y:S01]  /*1df0*/  @!P3 IADD3 R29, R29, -R2, RZ ;  /* 0x800000021d1db210 */ /* 0x000fe20007ffe0ff */
[----:B------:R-:W-:Y:S01]  /*1e00*/  IMAD.HI.U32 R34, R3, R36, RZ ;  /* 0x0000002403227227 */ /* 0x000fe200078e00ff */
[----:B------:R-:W-:-:S03]  /*1e10*/  ISETP.GT.U32.AND P3, PT, R2, R32, PT ;  /* 0x000000200200720c */ /* 0x000fc60003f64070 */
[----:B------:R-:W-:Y:S01]  /*1e20*/  @!P6 IMAD.MOV R28, RZ, RZ, -R28 ;  /* 0x000000ffff1ce224 */ /* 0x000fe200078e0a1c */
[----:B------:R-:W-:Y:S01]  /*1e30*/  ISETP.GT.U32.AND P6, PT, R2, R31, PT ;  /* 0x0000001f0200720c */ /* 0x000fe20003fc4070 */
[----:B------:R-:W-:Y:S01]  /*1e40*/  @!P1 IMAD.IADD R30, R30, 0x1, -R2 ;  /* 0x000000011e1e9824 */ /* 0x000fe200078e0a02 */
[----:B------:R-:W-:Y:S01]  /*1e50*/  ISETP.GT.U32.AND P1, PT, R2, R33, PT ;  /* 0x000000210200720c */ /* 0x000fe20003f24070 */
[----:B------:R-:W-:Y:S02]  /*1e60*/  IMAD.MOV R37, RZ, RZ, -R34 ;  /* 0x000000ffff257224 */ /* 0x000fe400078e0a22 */
[----:B------:R-:W-:-:S04]  /*1e70*/  IMAD.HI.U32 R35, R3, R38, RZ ;  /* 0x0000002603237227 */ /* 0x000fc800078e00ff */
[----:B------:R-:W-:Y:S02]  /*1e80*/  @!P3 IMAD.IADD R32, R32, 0x1, -R2 ;  /* 0x000000012020b824 */ /* 0x000fe400078e0a02 */
[C---:B------:R-:W-:Y:S01]  /*1e90*/  IMAD R34, R2.reuse, R37, R36 ;  /* 0x0000002502227224 */ /* 0x040fe200078e0224 */
[----:B------:R-:W-:Y:S01]  /*1ea0*/  MOV R37, R39 ;  /* 0x0000002700257202 */ /* 0x000fe20000000f00 */
[--C-:B------:R-:W-:Y:S01]  /*1eb0*/  @!P6 IMAD.IADD R31, R31, 0x1, -R2.reuse ;  /* 0x000000011f1fe824 */ /* 0x100fe200078e0a02 */
[C---:B------:R-:W-:Y:S01]  /*1ec0*/  ISETP.GT.U32.AND P3, PT, R2.reuse, R32, PT ;  /* 0x000000200200720c */ /* 0x040fe20003f64070 */
[----:B------:R-:W-:Y:S01]  /*1ed0*/  @!P1 IMAD.IADD R33, R33, 0x1, -R2 ;  /* 0x0000000121219824 */ /* 0x000fe200078e0a02 */
[----:B------:R-:W-:Y:S01]  /*1ee0*/  IABS R39, R46 ;  /* 0x0000002e00277213 */ /* 0x000fe20000000000 */
[----:B------:R-:W-:Y:S01]  /*1ef0*/  IMAD.HI.U32 R36, R3, R37, RZ ;  /* 0x0000002503247227 */ /* 0x000fe200078e00ff */
[C---:B------:R-:W-:Y:S02]  /*1f00*/  ISETP.GT.U32.AND P6, PT, R2.reuse, R31, PT ;  /* 0x0000001f0200720c */ /* 0x040fe40003fc4070 */
[----:B------:R-:W-:Y:S01]  /*1f10*/  ISETP.GT.U32.AND P1, PT, R2, R33, PT ;  /* 0x000000210200720c */ /* 0x000fe20003f24070 */
[----:B------:R-:W-:Y:S01]  /*1f20*/  IMAD.MOV R35, RZ, RZ, -R35 ;  /* 0x000000ffff237224 */ /* 0x000fe200078e0a23 */
[----:B------:R-:W-:Y:S01]  /*1f30*/  IADD3 R36, -R36, RZ, RZ ;  /* 0x000000ff24247210 */ /* 0x000fe20007ffe1ff */
[----:B------:R-:W-:Y:S01]  /*1f40*/  @!P2 IMAD.MOV R29, RZ, RZ, -R29 ;  /* 0x000000ffff1da224 */ /* 0x000fe200078e0a1d */
[----:B------:R-:W-:Y:S01]  /*1f50*/  ISETP.GE.AND P2, PT, R40, RZ, PT ;  /* 0x000000ff2800720c */ /* 0x000fe20003f46270 */
[----:B------:R-:W-:-:S02]  /*1f60*/  IMAD R35, R2, R35, R38 ;  /* 0x0000002302237224 */ /* 0x000fc400078e0226 */
[----:B------:R-:W-:Y:S02]  /*1f70*/  IMAD R36, R2, R36, R37 ;  /* 0x0000002402247224 */ /* 0x000fe400078e0225 */
[--C-:B------:R-:W-:Y:S01]  /*1f80*/  @!P3 IMAD.IADD R32, R32, 0x1, -R2.reuse ;  /* 0x000000012020b824 */ /* 0x100fe200078e0a02 */
[----:B------:R-:W-:Y:S01]  /*1f90*/  ISETP.GT.U32.AND P3, PT, R2, R35, PT ;  /* 0x000000230200720c */ /* 0x000fe20003f64070 */
[----:B------:R-:W-:Y:S02]  /*1fa0*/  VIADD R40, R156, 0x1e ;  /* 0x0000001e9c287836 */ /* 0x000fe40000000000 */
[--C-:B------:R-:W-:Y:S01]  /*1fb0*/  @!P1 IMAD.IADD R33, R33, 0x1, -R2.reuse ;  /* 0x0000000121219824 */ /* 0x100fe200078e0a02 */
[C---:B------:R-:W-:Y:S01]  /*1fc0*/  ISETP.GT.U32.AND P1, PT, R2.reuse, R36, PT ;  /* 0x000000240200720c */ /* 0x040fe20003f24070 */
[----:B------:R-:W-:Y:S01]  /*1fd0*/  @!P6 IMAD.IADD R31, R31, 0x1, -R2 ;  /* 0x000000011f1fe824 */ /* 0x000fe200078e0a02 */
[----:B------:R-:W-:Y:S01]  /*1fe0*/  ISETP.GT.U32.AND P6, PT, R2, R34, PT ;  /* 0x000000220200720c */ /* 0x000fe20003fc4070 */
[----:B------:R-:W-:Y:S01]  /*1ff0*/  @!P0 IMAD.MOV R30, RZ, RZ, -R30 ;  /* 0x000000ffff1e8224 */ /* 0x000fe200078e0a1e */
[----:B------:R-:W-:Y:S01]  /*2000*/  IABS R38, R40 ;  /* 0x0000002800267213 */ /* 0x000fe20000000000 */
[----:B------:R-:W-:Y:S01]  /*2010*/  @!P5 IMAD.MOV R31, RZ, RZ, -R31 ;  /* 0x000000ffff1fd224 */ /* 0x000fe200078e0a1f */
[----:B------:R-:W-:Y:S01]  /*2020*/  ISETP.GE.AND P5, PT, R43, RZ, PT ;  /* 0x000000ff2b00720c */ /* 0x000fe20003fa6270 */
[----:B------:R-:W-:Y:S01]  /*2030*/  @!P4 IMAD.MOV R32, RZ, RZ, -R32 ;  /* 0x000000ffff20c224 */ /* 0x000fe200078e0a20 */
[----:B------:R-:W-:Y:S01]  /*2040*/  IABS R43, R49 ;  /* 0x00000031002b7213 */ /* 0x000fe20000000000 */
[----:B------:R-:W-:Y:S01]  /*2050*/  IMAD.HI.U32 R37, R3, R38, RZ ;  /* 0x0000002603257227 */ /* 0x000fe200078e00ff */
[----:B------:R-:W-:-:S02]  /*2060*/  @!P3 IADD3 R35, R35, -R2, RZ ;  /* 0x800000022323b210 */ /* 0x000fc40007ffe0ff */
[----:B------:R-:W-:Y:S01]  /*2070*/  ISETP.GE.AND P0, PT, R42, RZ, PT ;  /* 0x000000ff2a00720c */ /* 0x000fe20003f06270 */
[--C-:B------:R-:W-:Y:S01]  /*2080*/  @!P1 IMAD.IADD R36, R36, 0x1, -R2.reuse ;  /* 0x0000000124249824 */ /* 0x100fe200078e0a02 */
[----:B------:R-:W-:Y:S01]  /*2090*/  ISETP.GT.U32.AND P3, PT, R2, R35, PT ;  /* 0x000000230200720c */ /* 0x000fe20003f64070 */
[----:B------:R-:W-:Y:S01]  /*20a0*/  IMAD.MOV R37, RZ, RZ, -R37 ;  /* 0x000000ffff257224 */ /* 0x000fe200078e0a25 */
[----:B------:R-:W-:Y:S01]  /*20b0*/  IABS R42, R48 ;  /* 0x00000030002a7213 */ /* 0x000fe20000000000 */
[----:B------:R-:W-:Y:S01]  /*20c0*/  @!P6 IMAD.IADD R34, R34, 0x1, -R2 ;  /* 0x000000012222e824 */ /* 0x000fe200078e0a02 */
[C---:B------:R-:W-:Y:S01]  /*20d0*/  ISETP.GT.U32.AND P1, PT, R2.reuse, R36, PT ;  /* 0x000000240200720c */ /* 0x040fe20003f24070 */
[----:B------:R-:W-:Y:S01]  /*20e0*/  IMAD R38, R2, R37, R38 ;  /* 0x0000002502267224 */ /* 0x000fe200078e0226 */
[----:B------:R-:W-:Y:S01]  /*20f0*/  ISETP.GE.AND P4, PT, R44, RZ, PT ;  /* 0x000000ff2c00720c */ /* 0x000fe20003f86270 */
[----:B------:R-:W-:Y:S01]  /*2100*/  IMAD.HI.U32 R37, R3, R39, RZ ;  /* 0x0000002703257227 */ /* 0x000fe200078e00ff */
[----:B------:R-:W-:-:S03]  /*2110*/  ISETP.GT.U32.AND P6, PT, R2, R34, PT ;  /* 0x000000220200720c */ /* 0x000fc60003fc4070 */
[----:B------:R-:W-:Y:S02]  /*2120*/  IMAD.MOV R37, RZ, RZ, -R37 ;  /* 0x000000ffff257224 */ /* 0x000fe400078e0a25 */
[--C-:B------:R-:W-:Y:S01]  /*2130*/  @!P3 IMAD.IADD R35, R35, 0x1, -R2.reuse ;  /* 0x000000012323b824 */ /* 0x100fe200078e0a02 */
[C---:B------:R-:W-:Y:S01]  /*2140*/  ISETP.GT.U32.AND P3, PT, R2.reuse, R38, PT ;  /* 0x000000260200720c */ /* 0x040fe20003f64070 */
[----:B------:R-:W-:Y:S02]  /*2150*/  IMAD R37, R2, R37, R39 ;  /* 0x0000002502257224 */ /* 0x000fe400078e0227 */
[----:B------:R-:W-:Y:S02]  /*2160*/  @!P1 IMAD.IADD R36, R36, 0x1, -R2 ;  /* 0x0000000124249824 */ /* 0x000fe400078e0a02 */
[----:B------:R-:W-:Y:S01]  /*2170*/  IMAD.HI.U32 R39, R3, R42, RZ ;  /* 0x0000002a03277227 */ /* 0x000fe200078e00ff */
[----:B------:R-:W-:-:S03]  /*2180*/  ISETP.GT.U32.AND P1, PT, R2, R37, PT ;  /* 0x000000250200720c */ /* 0x000fc60003f24070 */
[--C-:B------:R-:W-:Y:S01]  /*2190*/  @!P6 IMAD.IADD R34, R34, 0x1, -R2.reuse ;  /* 0x000000012222e824 */ /* 0x100fe200078e0a02 */
[----:B------:R-:W-:Y:S01]  /*21a0*/  ISETP.GE.AND P6, PT, R40, RZ, PT ;  /* 0x000000ff2800720c */ /* 0x000fe20003fc6270 */
[----:B------:R-:W-:Y:S01]  /*21b0*/  IMAD.HI.U32 R40, R3, R43, RZ ;  /* 0x0000002b03287227 */ /* 0x000fe200078e00ff */
[----:B------:R-:W-:Y:S02]  /*21c0*/  IADD3 R39, -R39, RZ, RZ ;  /* 0x000000ff27277210 */ /* 0x000fe40007ffe1ff */
[----:B------:R-:W-:Y:S01]  /*21d0*/  @!P0 IADD3 R34, -R34, RZ, RZ ;  /* 0x000000ff22228210 */ /* 0x000fe20007ffe1ff */
[----:B------:R-:W-:Y:S01]  /*21e0*/  @!P3 IMAD.IADD R38, R38, 0x1, -R2 ;  /* 0x000000012626b824 */ /* 0x000fe200078e0a02 */
[----:B------:R-:W-:Y:S01]  /*21f0*/  ISETP.GE.AND P3, PT, R46, RZ, PT ;  /* 0x000000ff2e00720c */ /* 0x000fe20003f66270 */
[----:B------:R-:W-:Y:S02]  /*2200*/  IMAD.MOV R44, RZ, RZ, -R40 ;  /* 0x000000ffff2c7224 */ /* 0x000fe400078e0a28 */
[----:B------:R-:W-:Y:S01]  /*2210*/  @!P1 IMAD.IADD R37, R37, 0x1, -R2 ;  /* 0x0000000125259824 */ /* 0x000fe200078e0a02 */
[C---:B------:R-:W-:Y:S01]  /*2220*/  ISETP.GT.U32.AND P1, PT, R2.reuse, R38, PT ;  /* 0x000000260200720c */ /* 0x040fe20003f24070 */
[----:B------:R-:W-:-:S02]  /*2230*/  IMAD R43, R2, R44, R43 ;  /* 0x0000002c022b7224 */ /* 0x000fc400078e022b */
[----:B------:R-:W-:-:S04]  /*2240*/  IMAD.HI.U32 R40, R3, R45, RZ ;  /* 0x0000002d03287227 */ /* 0x000fc800078e00ff */
[----:B------:R-:W-:Y:S01]  /*2250*/  @!P2 IMAD.MOV R33, RZ, RZ, -R33 ;  /* 0x000000ffff21a224 */ /* 0x000fe200078e0a21 */
[C---:B------:R-:W-:Y:S01]  /*2260*/  ISETP.GT.U32.AND P2, PT, R2.reuse, R37, PT ;  /* 0x000000250200720c */ /* 0x040fe20003f44070 */
[C---:B------:R-:W-:Y:S02]  /*2270*/  IMAD R39, R2.reuse, R39, R42 ;  /* 0x0000002702277224 */ /* 0x040fe400078e022a */
[----:B------:R-:W-:Y:S01]  /*2280*/  @!P4 IMAD.MOV R36, RZ, RZ, -R36 ;  /* 0x000000ffff24c224 */ /* 0x000fe200078e0a24 */
[C---:B------:R-:W-:Y:S01]  /*2290*/  ISETP.GT.U32.AND P4, PT, R2.reuse, R43, PT ;  /* 0x0000002b0200720c */ /* 0x040fe20003f84070 */
[----:B------:R-:W-:Y:S01]  /*22a0*/  IMAD.MOV R42, RZ, RZ, -R40 ;  /* 0x000000ffff2a7224 */ /* 0x000fe200078e0a28 */
[----:B------:R-:W-:Y:S01]  /*22b0*/  ISETP.GT.U32.AND P0, PT, R2, R39, PT ;  /* 0x000000270200720c */ /* 0x000fe20003f04070 */
[----:B------:R-:W-:Y:S02]  /*22c0*/  @!P1 IMAD.IADD R38, R38, 0x1, -R2 ;  /* 0x0000000126269824 */ /* 0x000fe400078e0a02 */
[----:B------:R-:W-:-:S02]  /*22d0*/  IMAD R45, R2, R42, R45 ;  /* 0x0000002a022d7224 */ /* 0x000fc400078e022d */
[----:B------:R-:W-:Y:S01]  /*22e0*/  VIADD R42, R156, 0x18 ;  /* 0x000000189c2a7836 */ /* 0x000fe20000000000 */
[----:B------:R-:W-:Y:S01]  /*22f0*/  @!P6 IADD3 R38, -R38, RZ, RZ ;  /* 0x000000ff2626e210 */ /* 0x000fe20007ffe1ff */
[----:B------:R-:W-:Y:S01]  /*2300*/  IMAD.HI.U32 R40, R3, R47, RZ ;  /* 0x0000002f03287227 */ /* 0x000fe200078e00ff */
[----:B------:R-:W-:Y:S02]  /*2310*/  ISETP.GT.U32.AND P1, PT, R2, R45, PT ;  /* 0x0000002d0200720c */ /* 0x000fe40003f24070 */
[----:B------:R-:W-:Y:S01]  /*2320*/  @!P2 IADD3 R37, R37, -R2, RZ ;  /* 0x800000022525a210 */ /* 0x000fe20007ffe0ff */
[----:B------:R-:W-:Y:S01]  /*2330*/  @!P4 IMAD.IADD R43, R43, 0x1, -R2 ;  /* 0x000000012b2bc824 */ /* 0x000fe200078e0a02 */
[----:B------:R-:W-:Y:S01]  /*2340*/  ISETP.GE.AND P2, PT, R49, RZ, PT ;  /* 0x000000ff3100720c */ /* 0x000fe20003f46270 */
[----:B------:R-:W-:Y:S01]  /*2350*/  IMAD.MOV R40, RZ, RZ, -R40 ;  /* 0x000000ffff287224 */ /* 0x000fe200078e0a28 */
[----:B------:R-:W-:Y:S01]  /*2360*/  IABS R49, R42 ;  /* 0x0000002a00317213 */ /* 0x000fe20000000000 */
[----:B------:R-:W-:Y:S01]  /*2370*/  VIADD R44, R156, 0x17 ;  /* 0x000000179c2c7836 */ /* 0x000fe20000000000 */
[C---:B------:R-:W-:Y:S01]  /*2380*/  ISETP.GT.U32.AND P6, PT, R2.reuse, R43, PT ;  /* 0x0000002b0200720c */ /* 0x040fe20003fc4070 */
[----:B------:R-:W-:-:S02]  /*2390*/  IMAD R47, R2, R40, R47 ;  /* 0x00000028022f7224 */ /* 0x000fc400078e022f */
[----:B------:R-:W-:Y:S01]  /*23a0*/  IMAD.HI.U32 R40, R3, R49, RZ ;  /* 0x0000003103287227 */ /* 0x000fe200078e00ff */
[----:B------:R-:W-:-:S03]  /*23b0*/  IABS R51, R44 ;  /* 0x0000002c00337213 */ /* 0x000fc60000000000 */
[----:B------:R-:W-:Y:S02]  /*23c0*/  @!P1 IMAD.IADD R45, R45, 0x1, -R2 ;  /* 0x000000012d2d9824 */ /* 0x000fe400078e0a02 */
[----:B------:R-:W-:Y:S02]  /*23d0*/  IMAD.MOV R40, RZ, RZ, -R40 ;  /* 0x000000ffff287224 */ /* 0x000fe400078e0a28 */
[----:B------:R-:W-:Y:S01]  /*23e0*/  @!P3 IMAD.MOV R37, RZ, RZ, -R37 ;  /* 0x000000ffff25b224 */ /* 0x000fe200078e0a25 */
[C---:B------:R-:W-:Y:S01]  /*23f0*/  ISETP.GT.U32.AND P1, PT, R2.reuse, R45, PT ;  /* 0x0000002d0200720c */ /* 0x040fe20003f24070 */
[C---:B------:R-:W-:Y:S01]  /*2400*/  IMAD R49, R2.reuse, R40, R49 ;  /* 0x0000002802317224 */ /* 0x040fe200078e0231 */
[----:B------:R-:W-:Y:S01]  /*2410*/  ISETP.GT.U32.AND P3, PT, R2, R47, PT ;  /* 0x0000002f0200720c */ /* 0x000fe20003f64070 */
[----:B------:R-:W-:-:S04]  /*2420*/  IMAD.HI.U32 R40, R3, R51, RZ ;  /* 0x0000003303287227 */ /* 0x000fc800078e00ff */
[--C-:B------:R-:W-:Y:S01]  /*2430*/  @!P6 IMAD.IADD R43, R43, 0x1, -R2.reuse ;  /* 0x000000012b2be824 */ /* 0x100fe200078e0a02 */
[----:B------:R-:W-:Y:S01]  /*2440*/  ISETP.GE.AND P6, PT, R42, RZ, PT ;  /* 0x000000ff2a00720c */ /* 0x000fe20003fc6270 */
[----:B------:R-:W-:Y:S01]  /*2450*/  @!P5 IMAD.MOV R35, RZ, RZ, -R35 ;  /* 0x000000ffff23d224 */ /* 0x000fe200078e0a23 */
[----:B------:R-:W-:Y:S01]  /*2460*/  IADD3 R42, -R40, RZ, RZ ;  /* 0x000000ff282a7210 */ /* 0x000fe20007ffe1ff */
[----:B------:R-:W-:Y:S01]  /*2470*/  @!P2 IMAD.MOV R43, RZ, RZ, -R43 ;  /* 0x000000ffff2ba224 */ /* 0x000fe200078e0a2b */
[----:B------:R-:W-:Y:S01]  /*2480*/  ISETP.GE.AND P5, PT, R48, RZ, PT ;  /* 0x000000ff3000720c */ /* 0x000fe20003fa6270 */
[----:B------:R-:W-:Y:S01]  /*2490*/  @!P1 IMAD.IADD R45, R45, 0x1, -R2 ;  /* 0x000000012d2d9824 */ /* 0x000fe200078e0a02 */
[C---:B------:R-:W-:Y:S01]  /*24a0*/  ISETP.GT.U32.AND P1, PT, R2.reuse, R49, PT ;  /* 0x000000310200720c */ /* 0x040fe20003f24070 */
[----:B------:R-:W-:Y:S02]  /*24b0*/  IMAD R51, R2, R42, R51 ;  /* 0x0000002a02337224 */ /* 0x000fe400078e0233 */
[----:B------:R-:W-:-:S02]  /*24c0*/  VIADD R46, R156, 0x16 ;  /* 0x000000169c2e7836 */ /* 0x000fc40000000000 */
[----:B------:R-:W-:Y:S01]  /*24d0*/  VIADD R48, R156, 0x14 ;  /* 0x000000149c307836 */ /* 0x000fe20000000000 */
[C---:B------:R-:W-:Y:S01]  /*24e0*/  ISETP.GT.U32.AND P2, PT, R2.reuse, R51, PT ;  /* 0x000000330200720c */ /* 0x040fe20003f44070 */
[--C-:B------:R-:W-:Y:S01]  /*24f0*/  @!P0 IMAD.IADD R39, R39, 0x1, -R2.reuse ;  /* 0x0000000127278824 */ /* 0x100fe200078e0a02 */
[----:B------:R-:W-:Y:S01]  /*2500*/  IABS R53, R46 ;  /* 0x0000002e00357213 */ /* 0x000fe20000000000 */
[--C-:B------:R-:W-:Y:S01]  /*2510*/  @!P3 IMAD.IADD R47, R47, 0x1, -R2.reuse ;  /* 0x000000012f2fb824 */ /* 0x100fe200078e0a02 */
[----:B------:R-:W-:Y:S01]  /*2520*/  IABS R57, R48 ;  /* 0x0000003000397213 */ /* 0x000fe20000000000 */
[----:B------:R-:W-:Y:S01]  /*2530*/  IMAD R175, R175, R165, RZ ;  /* 0x000000a5afaf7224 */ /* 0x000fe200078e02ff */
[----:B------:R-:W-:Y:S01]  /*2540*/  ISETP.GT.U32.AND P4, PT, R2, R39, PT ;  /* 0x000000270200720c */ /* 0x000fe20003f84070 */
[----:B------:R-:W-:Y:S01]  /*2550*/  @!P1 IMAD.IADD R49, R49, 0x1, -R2 ;  /* 0x0000000131319824 */ /* 0x000fe200078e0a02 */
[----:B------:R-:W-:Y:S01]  /*2560*/  ISETP.GE.AND P0, PT, R50, RZ, PT ;  /* 0x000000ff3200720c */ /* 0x000fe20003f06270 */
[----:B------:R-:W-:Y:S01]  /*2570*/  IMAD.HI.U32 R40, R3, R53, RZ ;  /* 0x0000003503287227 */ /* 0x000fe200078e00ff */
[----:B------:R-:W-:-:S02]  /*2580*/  ISETP.GE.AND P3, PT, R44, RZ, PT ;  /* 0x000000ff2c00720c */ /* 0x000fc40003f66270 */
[----:B------:R-:W-:Y:S01]  /*2590*/  ISETP.GT.U32.AND P1, PT, R2, R49, PT ;  /* 0x000000310200720c */ /* 0x000fe20003f24070 */
[----:B------:R-:W-:Y:S02]  /*25a0*/  @!P2 IMAD.IADD R51, R51, 0x1, -R2 ;  /* 0x000000013333a824 */ /* 0x000fe400078e0a02 */
[----:B------:R-:W-:-:S03]  /*25b0*/  IMAD.HI.U32 R42, R3, R57, RZ ;  /* 0x00000039032a7227 */ /* 0x000fc600078e00ff */
[----:B------:R-:W-:Y:S01]  /*25c0*/  ISETP.GT.U32.AND P2, PT, R2, R51, PT ;  /* 0x000000330200720c */ /* 0x000fe20003f44070 */
[----:B------:R-:W-:Y:S02]  /*25d0*/  VIADD R44, R156, 0x15 ;  /* 0x000000159c2c7836 */ /* 0x000fe40000000000 */
[----:B------:R-:W-:Y:S02]  /*25e0*/  IMAD.MOV R40, RZ, RZ, -R40 ;  /* 0x000000ffff287224 */ /* 0x000fe400078e0a28 */
[----:B------:R-:W-:Y:S01]  /*25f0*/  IMAD.MOV R42, RZ, RZ, -R42 ;  /* 0x000000ffff2a7224 */ /* 0x000fe200078e0a2a */
[----:B------:R-:W-:Y:S01]  /*2600*/  IABS R55, R44 ;  /* 0x0000002c00377213 */ /* 0x000fe20000000000 */
[C---:B------:R-:W-:Y:S01]  /*2610*/  IMAD R53, R2.reuse, R40, R53 ;  /* 0x0000002802357224 */ /* 0x040fe200078e0235 */
[----:B------:R-:W-:Y:S01]  /*2620*/  @!P1 IADD3 R49, R49, -R2, RZ ;  /* 0x8000000231319210 */ /* 0x000fe20007ffe0ff */
[----:B------:R-:W-:Y:S01]  /*2630*/  IMAD R57, R2, R42, R57 ;  /* 0x0000002a02397224 */ /* 0x000fe200078e0239 */
[----:B------:R-:W-:Y:S01]  /*2640*/  ISETP.GE.AND P1, PT, R44, RZ, PT ;  /* 0x000000ff2c00720c */ /* 0x000fe20003f26270 */
[--C-:B------:R-:W-:Y:S01]  /*2650*/  @!P4 IMAD.IADD R39, R39, 0x1, -R2.reuse ;  /* 0x000000012727c824 */ /* 0x100fe200078e0a02 */
[----:B------:R-:W-:Y:S01]  /*2660*/  ISETP.GE.AND P4, PT, R52, RZ, PT ;  /* 0x000000ff3400720c */ /* 0x000fe20003f86270 */
[----:B------:R-:W-:Y:S01]  /*2670*/  @!P0 IMAD.MOV R45, RZ, RZ, -R45 ;  /* 0x000000ffff2d8224 */ /* 0x000fe200078e0a2d */
[----:B------:R-:W-:Y:S01]  /*2680*/  ISETP.GT.U32.AND P0, PT, R2, R53, PT ;  /* 0x000000350200720c */ /* 0x000fe20003f04070 */
[----:B------:R-:W-:Y:S01]  /*2690*/  VIADD R44, R156, 0x13 ;  /* 0x000000139c2c7836 */ /* 0x000fe20000000000 */
[----:B------:R-:W-:Y:S01]  /*26a0*/  @!P5 IADD3 R39, -R39, RZ, RZ ;  /* 0x000000ff2727d210 */ /* 0x000fe20007ffe1ff */
[----:B------:R-:W-:Y:S01]  /*26b0*/  @!P2 IMAD.IADD R51, R51, 0x1, -R2 ;  /* 0x000000013333a824 */ /* 0x000fe200078e0a02 */
[C---:B------:R-:W-:Y:S01]  /*26c0*/  ISETP.GT.U32.AND P2, PT, R2.reuse, R57, PT ;  /* 0x000000390200720c */ /* 0x040fe20003f44070 */
[----:B------:R-:W-:Y:S01]  /*26d0*/  IMAD.HI.U32 R40, R3, R55, RZ ;  /* 0x0000003703287227 */ /* 0x000fe200078e00ff */
[----:B------:R-:W-:-:S02]  /*26e0*/  ISETP.GT.U32.AND P5, PT, R2, R47, PT ;  /* 0x0000002f0200720c */ /* 0x000fc40003fa4070 */
[----:B------:R-:W-:Y:S01]  /*26f0*/  IABS R59, R44 ;  /* 0x0000002c003b7213 */ /* 0x000fe20000000000 */
[----:B------:R-:W-:Y:S01]  /*2700*/  IMAD.MOV R40, RZ, RZ, -R40 ;  /* 0x000000ffff287224 */ /* 0x000fe200078e0a28 */
[----:B------:R-:W-:Y:S01]  /*2710*/  IADD3 R52, R156, 0x9, RZ ;  /* 0x000000099c347810 */ /* 0x000fe20007ffe0ff */
[----:B------:R-:W-:Y:S01]  /*2720*/  @!P6 IMAD.MOV R49, RZ, RZ, -R49 ;  /* 0x000000ffff31e224 */ /* 0x000fe200078e0a31 */
[----:B------:R-:W-:Y:S01]  /*2730*/  ISETP.GE.AND P6, PT, R48, RZ, PT ;  /* 0x000000ff3000720c */ /* 0x000fe20003fc6270 */
[----:B------:R-:W-:Y:S01]  /*2740*/  IMAD R55, R2, R40, R55 ;  /* 0x0000002802377224 */ /* 0x000fe200078e0237 */
[----:B------:R-:W-:Y:S01]  /*2750*/  IADD3 R48, R156, 0x11, RZ ;  /* 0x000000119c307810 */ /* 0x000fe20007ffe0ff */
[----:B------:R-:W-:Y:S01]  /*2760*/  IMAD.HI.U32 R40, R3, R59, RZ ;  /* 0x0000003b03287227 */ /* 0x000fe200078e00ff */
[----:B------:R-:W-:Y:S02]  /*2770*/  @!P0 IADD3 R53, R53, -R2, RZ ;  /* 0x8000000235358210 */ /* 0x000fe40007ffe0ff */
[----:B------:R-:W-:Y:S01]  /*2780*/  IABS R63, R48 ;  /* 0x00000030003f7213 */ /* 0x000fe20000000000 */
[----:B------:R-:W-:Y:S01]  /*2790*/  IMAD.MOV R40, RZ, RZ, -R40 ;  /* 0x000000ffff287224 */ /* 0x000fe200078e0a28 */
[----:B------:R-:W-:Y:S01]  /*27a0*/  @!P2 IADD3 R57, R57, -R2, RZ ;  /* 0x800000023939a210 */ /* 0x000fe20007ffe0ff */
[----:B------:R-:W-:Y:S01]  /*27b0*/  @!P5 IMAD.IADD R47, R47, 0x1, -R2 ;  /* 0x000000012f2fd824 */ /* 0x000fe200078e0a02 */
[C---:B------:R-:W-:Y:S01]  /*27c0*/  ISETP.GT.U32.AND P0, PT, R2.reuse, R53, PT ;  /* 0x000000350200720c */ /* 0x040fe20003f04070 */
[C---:B------:R-:W-:Y:S01]  /*27d0*/  IMAD R59, R2.reuse, R40, R59 ;  /* 0x00000028023b7224 */ /* 0x040fe200078e023b */
[----:B------:R-:W-:Y:S01]  /*27e0*/  ISETP.GT.U32.AND P2, PT, R2, R57, PT ;  /* 0x000000390200720c */ /* 0x000fe20003f44070 */
[----:B------:R-:W-:Y:S01]  /*27f0*/  IMAD.HI.U32 R40, R3, R63, RZ ;  /* 0x0000003f03287227 */ /* 0x000fe200078e00ff */
[----:B------:R-:W-:-:S02]  /*2800*/  ISETP.GE.AND P5, PT, R46, RZ, PT ;  /* 0x000000ff2e00720c */ /* 0x000fc40003fa6270 */
[----:B------:R-:W-:Y:S01]  /*2810*/  IABS R79, R52 ;  /* 0x00000034004f7213 */ /* 0x000fe20000000000 */
[----:B------:R-:W-:Y:S01]  /*2820*/  @!P4 IMAD.MOV R47, RZ, RZ, -R47 ;  /* 0x000000ffff2fc224 */ /* 0x000fe200078e0a2f */
[----:B------:R-:W-:Y:S01]  /*2830*/  ISETP.GT.U32.AND P4, PT, R2, R55, PT ;  /* 0x000000370200720c */ /* 0x000fe20003f84070 */
[----:B------:R-:W-:Y:S02]  /*2840*/  IMAD.MOV R40, RZ, RZ, -R40 ;  /* 0x000000ffff287224 */ /* 0x000fe400078e0a28 */
[----:B------:R-:W-:Y:S02]  /*2850*/  VIADD R46, R156, 0x12 ;  /* 0x000000129c2e7836 */ /* 0x000fe40000000000 */
[----:B------:R-:W-:Y:S02]  /*2860*/  IMAD R63, R2, R40, R63 ;  /* 0x00000028023f7224 */ /* 0x000fe400078e023f */
[--C-:B------:R-:W-:Y:S01]  /*2870*/  @!P0 IMAD.IADD R53, R53, 0x1, -R2.reuse ;  /* 0x0000000135358824 */ /* 0x100fe200078e0a02 */
[----:B------:R-:W-:Y:S01]  /*2880*/  ISETP.GE.AND P0, PT, R44, RZ, PT ;  /* 0x000000ff2c00720c */ /* 0x000fe20003f06270 */
[--C-:B------:R-:W-:Y:S01]  /*2890*/  @!P2 IMAD.IADD R57, R57, 0x1, -R2.reuse ;  /* 0x000000013939a824 */ /* 0x100fe200078e0a02 */
[----:B------:R-:W-:Y:S01]  /*28a0*/  ISETP.GT.U32.AND P2, PT, R2, R63, PT ;  /* 0x0000003f0200720c */ /* 0x000fe20003f44070 */
[----:B------:R-:W-:Y:S01]  /*28b0*/  VIADD R44, R156, 0x10 ;  /* 0x000000109c2c7836 */ /* 0x000fe20000000000 */
[----:B------:R-:W-:Y:S01]  /*28c0*/  IABS R61, R46 ;  /* 0x0000002e003d7213 */ /* 0x000fe20000000000 */
[----:B------:R-:W-:Y:S01]  /*28d0*/  @!P4 IMAD.IADD R55, R55, 0x1, -R2 ;  /* 0x000000013737c824 */ /* 0x000fe200078e0a02 */
[----:B------:R-:W-:Y:S01]  /*28e0*/  @!P6 IADD3 R57, -R57, RZ, RZ ;  /* 0x000000ff3939e210 */ /* 0x000fe20007ffe1ff */
[----:B------:R-:W-:Y:S01]  /*28f0*/  @!P5 IMAD.MOV R53, RZ, RZ, -R53 ;  /* 0x000000ffff35d224 */ /* 0x000fe200078e0a35 */
[----:B------:R-:W-:Y:S01]  /*2900*/  IABS R65, R44 ;  /* 0x0000002c00417213 */ /* 0x000fe20000000000 */
[----:B------:R-:W-:Y:S01]  /*2910*/  IMAD.HI.U32 R42, R3, R61, RZ ;  /* 0x0000003d032a7227 */ /* 0x000fe200078e00ff */
[----:B------:R-:W-:-:S02]  /*2920*/  ISETP.GT.U32.AND P4, PT, R2, R55, PT ;  /* 0x000000370200720c */ /* 0x000fc40003f84070 */
[----:B------:R-:W-:Y:S01]  /*2930*/  ISETP.GE.AND P5, PT, R46, RZ, PT ;  /* 0x000000ff2e00720c */ /* 0x000fe20003fa6270 */
[----:B------:R-:W-:Y:S01]  /*2940*/  IMAD.HI.U32 R40, R3, R65, RZ ;  /* 0x0000004103287227 */ /* 0x000fe200078e00ff */
[----:B------:R-:W-:Y:S02]  /*2950*/  IADD3 R46, R156, 0xf, RZ ;  /* 0x0000000f9c2e7810 */ /* 0x000fe40007ffe0ff */
[----:B------:R-:W-:Y:S01]  /*2960*/  ISETP.GE.AND P6, PT, R44, RZ, PT ;  /* 0x000000ff2c00720c */ /* 0x000fe20003fc6270 */
[----:B------:R-:W-:Y:S01]  /*2970*/  IMAD.MOV R42, RZ, RZ, -R42 ;  /* 0x000000ffff2a7224 */ /* 0x000fe200078e0a2a */
[----:B------:R-:W-:Y:S01]  /*2980*/  IABS R67, R46 ;  /* 0x0000002e00437213 */ /* 0x000fe20000000000 */
[----:B------:R-:W-:Y:S02]  /*2990*/  @!P2 IMAD.IADD R63, R63, 0x1, -R2 ;  /* 0x000000013f3fa824 */ /* 0x000fe400078e0a02 */
[----:B------:R-:W-:Y:S02]  /*29a0*/  IMAD.MOV R40, RZ, RZ, -R40 ;  /* 0x000000ffff287224 */ /* 0x000fe400078e0a28 */
[C---:B------:R-:W-:Y:S01]  /*29b0*/  IMAD R61, R2.reuse, R42, R61 ;  /* 0x0000002a023d7224 */ /* 0x040fe200078e023d */
[C---:B------:R-:W-:Y:S01]  /*29c0*/  ISETP.GT.U32.AND P2, PT, R2.reuse, R63, PT ;  /* 0x0000003f0200720c */ /* 0x040fe20003f44070 */
[----:B------:R-:W-:-:S02]  /*29d0*/  IMAD R65, R2, R40, R65 ;  /* 0x0000002802417224 */ /* 0x000fc400078e0241 */
[----:B------:R-:W-:-:S04]  /*29e0*/  IMAD.HI.U32 R40, R3, R67, RZ ;  /* 0x0000004303287227 */ /* 0x000fc800078e00ff */
[----:B------:R-:W-:Y:S01]  /*29f0*/  @!P4 IMAD.IADD R55, R55, 0x1, -R2 ;  /* 0x000000013737c824 */ /* 0x000fe200078e0a02 */
[----:B------:R-:W-:Y:S01]  /*2a00*/  ISETP.GT.U32.AND P4, PT, R2, R61, PT ;  /* 0x0000003d0200720c */ /* 0x000fe20003f84070 */
[----:B------:R-:W-:Y:S02]  /*2a10*/  IMAD.MOV R40, RZ, RZ, -R40 ;  /* 0x000000ffff287224 */ /* 0x000fe400078e0a28 */
[----:B------:R-:W-:Y:S02]  /*2a20*/  VIADD R50, R156, 0xe ;  /* 0x0000000e9c327836 */ /* 0x000fe40000000000 */
[C---:B------:R-:W-:Y:S02]  /*2a30*/  IMAD R67, R2.reuse, R40, R67 ;  /* 0x0000002802437224 */ /* 0x040fe400078e0243 */
[----:B------:R-:W-:Y:S01]  /*2a40*/  @!P2 IMAD.IADD R63, R63, 0x1, -R2 ;  /* 0x000000013f3fa824 */ /* 0x000fe200078e0a02 */
[----:B------:R-:W-:Y:S01]  /*2a50*/  IABS R69, R50 ;  /* 0x0000003200457213 */ /* 0x000fe20000000000 */
[----:B------:R-:W-:Y:S01]  /*2a60*/  @!P3 IMAD.MOV R51, RZ, RZ, -R51 ;  /* 0x000000ffff33b224 */ /* 0x000fe200078e0a33 */
[C---:B------:R-:W-:Y:S01]  /*2a70*/  ISETP.GT.U32.AND P2, PT, R2.reuse, R67, PT ;  /* 0x000000430200720c */ /* 0x040fe20003f44070 */
[----:B------:R-:W-:Y:S01]  /*2a80*/  @!P1 IMAD.MOV R55, RZ, RZ, -R55 ;  /* 0x000000ffff379224 */ /* 0x000fe200078e0a37 */
[----:B------:R-:W-:Y:S01]  /*2a90*/  ISETP.GT.U32.AND P3, PT, R2, R59, PT ;  /* 0x0000003b0200720c */ /* 0x000fe20003f64070 */
[----:B------:R-:W-:Y:S01]  /*2aa0*/  IMAD.HI.U32 R42, R3, R69, RZ ;  /* 0x00000045032a7227 */ /* 0x000fe200078e00ff */
[----:B------:R-:W-:-:S02]  /*2ab0*/  @!P4 IADD3 R61, R61, -R2, RZ ;  /* 0x800000023d3dc210 */ /* 0x000fc40007ffe0ff */
[----:B------:R-:W-:Y:S01]  /*2ac0*/  ISETP.GE.AND P4, PT, R48, RZ, PT ;  /* 0x000000ff3000720c */ /* 0x000fe20003f86270 */
[----:B------:R-:W-:Y:S01]  /*2ad0*/  IMAD.MOV R42, RZ, RZ, -R42 ;  /* 0x000000ffff2a7224 */ /* 0x000fe200078e0a2a */
[----:B------:R-:W-:Y:S01]  /*2ae0*/  ISETP.GT.U32.AND P1, PT, R2, R61, PT ;  /* 0x0000003d0200720c */ /* 0x000fe20003f24070 */
[----:B------:R-:W-:Y:S02]  /*2af0*/  VIADD R40, R156, 0xd ;  /* 0x0000000d9c287836 */ /* 0x000fe40000000000 */
[----:B------:R-:W-:Y:S02]  /*2b00*/  IMAD R69, R2, R42, R69 ;  /* 0x0000002a02457224 */ /* 0x000fe400078e0245 */
[--C-:B------:R-:W-:Y:S01]  /*2b10*/  @!P2 IMAD.IADD R67, R67, 0x1, -R2.reuse ;  /* 0x000000014343a824 */ /* 0x100fe200078e0a02 */
[----:B------:R-:W-:Y:S01]  /*2b20*/  IABS R71, R40 ;  /* 0x0000002800477213 */ /* 0x000fe20000000000 */
[----:B------:R-:W-:Y:S02]  /*2b30*/  @!P3 IMAD.IADD R59, R59, 0x1, -R2 ;  /* 0x000000013b3bb824 */ /* 0x000fe400078e0a02 */
[----:B------:R-:W-:-:S02]  /*2b40*/  VIADD R42, R156, 0xc ;  /* 0x0000000c9c2a7836 */ /* 0x000fc40000000000 */
[----:B------:R-:W-:Y:S01]  /*2b50*/  @!P4 IMAD.MOV R63, RZ, RZ, -R63 ;  /* 0x000000ffff3fc224 */ /* 0x000fe200078e0a3f */
[C---:B------:R-:W-:Y:S01]  /*2b60*/  ISETP.GT.U32.AND P4, PT, R2.reuse, R67, PT ;  /* 0x000000430200720c */ /* 0x040fe20003f84070 */
[----:B------:R-:W-:Y:S01]  /*2b70*/  @!P1 IMAD.IADD R61, R61, 0x1, -R2 ;  /* 0x000000013d3d9824 */ /* 0x000fe200078e0a02 */
[----:B------:R-:W-:Y:S01]  /*2b80*/  ISETP.GT.U32.AND P3, PT, R2, R59, PT ;  /* 0x0000003b0200720c */ /* 0x000fe20003f64070 */
[C---:B------:R-:W-:Y:S01]  /*2b90*/  IMAD.HI.U32 R48, R3.reuse, R79, RZ ;  /* 0x0000004f03307227 */ /* 0x040fe200078e00ff */
[----:B------:R-:W-:Y:S02]  /*2ba0*/  IABS R73, R42 ;  /* 0x0000002a00497213 */ /* 0x000fe40000000000 */
[----:B------:R-:W-:Y:S01]  /*2bb0*/  ISETP.GE.AND P2, PT, R42, RZ, PT ;  /* 0x000000ff2a00720c */ /* 0x000fe20003f46270 */
[----:B------:R-:W-:Y:S01]  /*2bc0*/  @!P5 IMAD.MOV R61, RZ, RZ, -R61 ;  /* 0x000000ffff3dd224 */ /* 0x000fe200078e0a3d */
[----:B------:R-:W-:Y:S01]  /*2bd0*/  ISETP.GE.AND P5, PT, R40, RZ, PT ;  /* 0x000000ff2800720c */ /* 0x000fe20003fa6270 */
[----:B------:R-:W-:Y:S01]  /*2be0*/  IMAD.HI.U32 R40, R3, R71, RZ ;  /* 0x0000004703287227 */ /* 0x000fe200078e00ff */
[----:B------:R-:W-:-:S02]  /*2bf0*/  ISETP.GE.AND P1, PT, R50, RZ, PT ;  /* 0x000000ff3200720c */ /* 0x000fc40003f26270 */
[----:B------:R-:W-:Y:S01]  /*2c00*/  IADD3 R48, -R48, RZ, RZ ;  /* 0x000000ff30307210 */ /* 0x000fe20007ffe1ff */
[----:B------:R-:W-:Y:S01]  /*2c10*/  IMAD.MOV R40, RZ, RZ, -R40 ;  /* 0x000000ffff287224 */ /* 0x000fe200078e0a28 */
[----:B------:R-:W-:Y:S01]  /*2c20*/  @!P4 IADD3 R67, R67, -R2, RZ ;  /* 0x800000024343c210 */ /* 0x000fe20007ffe0ff */
[----:B------:R-:W-:Y:S01]  /*2c30*/  @!P3 IMAD.IADD R59, R59, 0x1, -R2 ;  /* 0x000000013b3bb824 */ /* 0x000fe200078e0a02 */
[C---:B------:R-:W-:Y:S01]  /*2c40*/  ISETP.GT.U32.AND P4, PT, R2.reuse, R69, PT ;  /* 0x000000450200720c */ /* 0x040fe20003f84070 */
[C---:B------:R-:W-:Y:S01]  /*2c50*/  IMAD R71, R2.reuse, R40, R71 ;  /* 0x0000002802477224 */ /* 0x040fe200078e0247 */
[----:B------:R-:W-:Y:S01]  /*2c60*/  ISETP.GT.U32.AND P3, PT, R2, R65, PT ;  /* 0x000000410200720c */ /* 0x000fe20003f64070 */
[----:B------:R-:W-:-:S04]  /*2c70*/  IMAD.HI.U32 R42, R3, R73, RZ ;  /* 0x00000049032a7227 */ /* 0x000fc800078e00ff */
[----:B------:R-:W-:Y:S02]  /*2c80*/  IMAD.MOV R42, RZ, RZ, -R42 ;  /* 0x000000ffff2a7224 */ /* 0x000fe400078e0a2a */
[----:B------:R-:W-:Y:S02]  /*2c90*/  VIADD R44, R156, 0xb ;  /* 0x0000000b9c2c7836 */ /* 0x000fe40000000000 */
[----:B------:R-:W-:Y:S02]  /*2ca0*/  IMAD R73, R2, R42, R73 ;  /* 0x0000002a02497224 */ /* 0x000fe400078e0249 */
[----:B------:R-:W-:Y:S01]  /*2cb0*/  @!P4 IMAD.IADD R69, R69, 0x1, -R2 ;  /* 0x000000014545c824 */ /* 0x000fe200078e0a02 */
[----:B------:R-:W-:Y:S01]  /*2cc0*/  IABS R75, R44 ;  /* 0x0000002c004b7213 */ /* 0x000fe20000000000 */
[----:B------:R-:W-:Y:S01]  /*2cd0*/  VIADD R50, R156, 0xa ;  /* 0x0000000a9c327836 */ /* 0x000fe20000000000 */
[----:B------:R-:W-:Y:S01]  /*2ce0*/  @!P3 IADD3 R65, R65, -R2, RZ ;  /* 0x800000024141b210 */ /* 0x000fe20007ffe0ff */
[----:B------:R-:W-:Y:S01]  /*2cf0*/  @!P0 IMAD.MOV R59, RZ, RZ, -R59 ;  /* 0x000000ffff3b8224 */ /* 0x000fe200078e0a3b */
[C---:B------:R-:W-:Y:S01]  /*2d00*/  ISETP.GT.U32.AND P4, PT, R2.reuse, R69, PT ;  /* 0x000000450200720c */ /* 0x040fe20003f84070 */
[C---:B------:R-:W-:Y:S01]  /*2d10*/  IMAD R79, R2.reuse, R48, R79 ;  /* 0x00000030024f7224 */ /* 0x040fe200078e024f */
[----:B------:R-:W-:Y:S01]  /*2d20*/  ISETP.GT.U32.AND P3, PT, R2, R65, PT ;  /* 0x000000410200720c */ /* 0x000fe20003f64070 */
[----:B------:R-:W-:Y:S01]  /*2d30*/  VIADD R48, R156, 0x8 ;  /* 0x000000089c307836 */ /* 0x000fe20000000000 */
[----:B------:R-:W-:Y:S01]  /*2d40*/  ISETP.GE.AND P0, PT, R46, RZ, PT ;  /* 0x000000ff2e00720c */ /* 0x000fe20003f06270 */
[----:B------:R-:W-:Y:S01]  /*2d50*/  IMAD.HI.U32 R42, R3, R83, RZ ;  /* 0x00000053032a7227 */ /* 0x000fe200078e00ff */
[----:B------:R-:W-:-:S02]  /*2d60*/  IABS R77, R50 ;  /* 0x00000032004d7213 */ /* 0x000fc40000000000 */
[----:B------:R-:W-:Y:S01]  /*2d70*/  IABS R81, R48 ;  /* 0x0000003000517213 */ /* 0x000fe20000000000 */
[----:B------:R-:W-:Y:S02]  /*2d80*/  IMAD.MOV R42, RZ, RZ, -R42 ;  /* 0x000000ffff2a7224 */ /* 0x000fe400078e0a2a */
[----:B------:R-:W-:-:S04]  /*2d90*/  IMAD.HI.U32 R46, R3, R77, RZ ;  /* 0x0000004d032e7227 */ /* 0x000fc800078e00ff */
[--C-:B------:R-:W-:Y:S01]  /*2da0*/  @!P4 IMAD.IADD R69, R69, 0x1, -R2.reuse ;  /* 0x000000014545c824 */ /* 0x100fe200078e0a02 */
[----:B------:R-:W-:Y:S01]  /*2db0*/  ISETP.GT.U32.AND P4, PT, R2, R71, PT ;  /* 0x000000470200720c */ /* 0x000fe20003f84070 */
[----:B------:R-:W-:Y:S01]  /*2dc0*/  @!P3 IMAD.IADD R65, R65, 0x1, -R2 ;  /* 0x000000014141b824 */ /* 0x000fe200078e0a02 */
[----:B------:R-:W-:Y:S01]  /*2dd0*/  ISETP.GE.AND P3, PT, R44, RZ, PT ;  /* 0x000000ff2c00720c */ /* 0x000fe20003f66270 */
[----:B------:R-:W-:Y:S01]  /*2de0*/  IMAD.HI.U32 R44, R3, R75, RZ ;  /* 0x0000004b032c7227 */ /* 0x000fe200078e00ff */
[----:B------:R-:W-:-:S03]  /*2df0*/  @!P0 IADD3 R67, -R67, RZ, RZ ;  /* 0x000000ff43438210 */ /* 0x000fc60007ffe1ff */
[----:B------:R-:W-:Y:S02]  /*2e00*/  IMAD.MOV R44, RZ, RZ, -R44 ;  /* 0x000000ffff2c7224 */ /* 0x000fe400078e0a2c */
[----:B------:R-:W-:Y:S02]  /*2e10*/  IMAD.MOV R46, RZ, RZ, -R46 ;  /* 0x000000ffff2e7224 */ /* 0x000fe400078e0a2e */
[C---:B------:R-:W-:Y:S02]  /*2e20*/  IMAD R75, R2.reuse, R44, R75 ;  /* 0x0000002c024b7224 */ /* 0x040fe400078e024b */
[----:B------:R-:W-:Y:S01]  /*2e30*/  @!P4 IMAD.IADD R71, R71, 0x1, -R2 ;  /* 0x000000014747c824 */ /* 0x000fe200078e0a02 */
[C---:B------:R-:W-:Y:S01]  /*2e40*/  ISETP.GT.U32.AND P4, PT, R2.reuse, R73, PT ;  /* 0x000000490200720c */ /* 0x040fe20003f84070 */
[----:B------:R-:W-:Y:S01]  /*2e50*/  IMAD.HI.U32 R40, R3, R81, RZ ;  /* 0x0000005103287227 */ /* 0x000fe200078e00ff */
[----:B------:R-:W-:-:S03]  /*2e60*/  ISETP.GT.U32.AND P0, PT, R2, R75, PT ;  /* 0x0000004b0200720c */ /* 0x000fc60003f04070 */
[----:B------:R-:W-:Y:S01]  /*2e70*/  @!P6 IMAD.MOV R65, RZ, RZ, -R65 ;  /* 0x000000ffff41e224 */ /* 0x000fe200078e0a41 */
[C---:B------:R-:W-:Y:S01]  /*2e80*/  ISETP.GT.U32.AND P6, PT, R2.reuse, R71, PT ;  /* 0x000000470200720c */ /* 0x040fe20003fc4070 */
[C---:B------:R-:W-:Y:S02]  /*2e90*/  IMAD R77, R2.reuse, R46, R77 ;  /* 0x0000002e024d7224 */ /* 0x040fe400078e024d */
[----:B------:R-:W-:Y:S02]  /*2ea0*/  IMAD.MOV R46, RZ, RZ, -R40 ;  /* 0x000000ffff2e7224 */ /* 0x000fe400078e0a28 */
[C---:B------:R-:W-:Y:S02]  /*2eb0*/  IMAD R83, R2.reuse, R42, R83 ;  /* 0x0000002a02537224 */ /* 0x040fe400078e0253 */
[----:B------:R-:W-:Y:S02]  /*2ec0*/  @!P4 IMAD.IADD R73, R73, 0x1, -R2 ;  /* 0x000000014949c824 */ /* 0x000fe400078e0a02 */
[C---:B------:R-:W-:Y:S01]  /*2ed0*/  IMAD R81, R2.reuse, R46, R81 ;  /* 0x0000002e02517224 */ /* 0x040fe200078e0251 */
[----:B------:R-:W-:Y:S01]  /*2ee0*/  @!P0 IADD3 R75, R75, -R2, RZ ;  /* 0x800000024b4b8210 */ /* 0x000fe20007ffe0ff */
[----:B------:R-:W-:Y:S01]  /*2ef0*/  IMAD.HI.U32 R44, R3, R85, RZ ;  /* 0x00000055032c7227 */ /* 0x000fe200078e00ff */
[----:B------:R-:W-:-:S02]  /*2f00*/  ISETP.GT.U32.AND P4, PT, R2, R73, PT ;  /* 0x000000490200720c */ /* 0x000fc40003f84070 */
[C---:B------:R-:W-:Y:S01]  /*2f10*/  ISETP.GT.U32.AND P0, PT, R2.reuse, R83, PT ;  /* 0x000000530200720c */ /* 0x040fe20003f04070 */
[----:B------:R-:W-:Y:S01]  /*2f20*/  @!P1 IMAD.MOV R69, RZ, RZ, -R69 ;  /* 0x000000ffff459224 */ /* 0x000fe200078e0a45 */
[C---:B------:R-:W-:Y:S01]  /*2f30*/  ISETP.GT.U32.AND P1, PT, R2.reuse, R77, PT ;  /* 0x0000004d0200720c */ /* 0x040fe20003f24070 */
[----:B------:R-:W-:Y:S01]  /*2f40*/  @!P6 IMAD.IADD R71, R71, 0x1, -R2 ;  /* 0x000000014747e824 */ /* 0x000fe200078e0a02 */
[----:B------:R-:W-:Y:S01]  /*2f50*/  ISETP.GT.U32.AND P6, PT, R2, R79, PT ;  /* 0x0000004f0200720c */ /* 0x000fe20003fc4070 */
[C---:B------:R-:W-:Y:S01]  /*2f60*/  IMAD.HI.U32 R42, R3.reuse, R89, RZ ;  /* 0x00000059032a7227 */ /* 0x040fe200078e00ff */
[----:B------:R-:W-:Y:S02]  /*2f70*/  IADD3 R44, -R44, RZ, RZ ;  /* 0x000000ff2c2c7210 */ /* 0x000fe40007ffe1ff */
[----:B------:R-:W-:Y:S01]  /*2f80*/  IADD3 R46, R156, 0x2, RZ ;  /* 0x000000029c2e7810 */ /* 0x000fe20007ffe0ff */
[----:B------:R-:W-:Y:S01]  /*2f90*/  IMAD.HI.U32 R40, R3, R87, RZ ;  /* 0x0000005703287227 */ /* 0x000fe200078e00ff */
[----:B------:R-:W-:-:S02]  /*2fa0*/  @!P5 IADD3 R71, -R71, RZ, RZ ;  /* 0x000000ff4747d210 */ /* 0x000fc40007ffe1ff */
[----:B------:R-:W-:Y:S01]  /*2fb0*/  IABS R93, R46 ;  /* 0x0000002e005d7213 */ /* 0x000fe20000000000 */
[----:B------:R-:W-:Y:S01]  /*2fc0*/  @!P4 IMAD.IADD R73, R73, 0x1, -R2 ;  /* 0x000000014949c824 */ /* 0x000fe200078e0a02 */
[C---:B------:R-:W-:Y:S01]  /*2fd0*/  ISETP.GT.U32.AND P4, PT, R2.reuse, R81, PT ;  /* 0x000000510200720c */ /* 0x040fe20003f84070 */
[----:B------:R-:W-:Y:S02]  /*2fe0*/  IMAD R85, R2, R44, R85 ;  /* 0x0000002c02557224 */ /* 0x000fe400078e0255 */
[----:B------:R-:W-:Y:S02]  /*2ff0*/  VIADD R44, R156, 0x3 ;  /* 0x000000039c2c7836 */ /* 0x000fe40000000000 */
[----:B------:R-:W-:Y:S02]  /*3000*/  IMAD.MOV R42, RZ, RZ, -R42 ;  /* 0x000000ffff2a7224 */ /* 0x000fe400078e0a2a */
[--C-:B------:R-:W-:Y:S01]  /*3010*/  @!P1 IMAD.IADD R77, R77, 0x1, -R2.reuse ;  /* 0x000000014d4d9824 */ /* 0x100fe200078e0a02 */
[----:B------:R-:W-:Y:S01]  /*3020*/  IABS R91, R44 ;  /* 0x0000002c005b7213 */ /* 0x000fe20000000000 */
[--C-:B------:R-:W-:Y:S01]  /*3030*/  @!P6 IMAD.IADD R79, R79, 0x1, -R2.reuse ;  /* 0x000000014f4fe824 */ /* 0x100fe200078e0a02 */
[C---:B------:R-:W-:Y:S01]  /*3040*/  ISETP.GT.U32.AND P1, PT, R2.reuse, R85, PT ;  /* 0x000000550200720c */ /* 0x040fe20003f24070 */
[--C-:B------:R-:W-:Y:S01]  /*3050*/  @!P0 IMAD.IADD R83, R83, 0x1, -R2.reuse ;  /* 0x0000000153538824 */ /* 0x100fe200078e0a02 */
[C---:B------:R-:W-:Y:S01]  /*3060*/  ISETP.GT.U32.AND P6, PT, R2.reuse, R75, PT ;  /* 0x0000004b0200720c */ /* 0x040fe20003fc4070 */
[----:B------:R-:W-:Y:S01]  /*3070*/  @!P4 IMAD.IADD R81, R81, 0x1, -R2 ;  /* 0x000000015151c824 */ /* 0x000fe200078e0a02 */
[C---:B------:R-:W-:Y:S01]  /*3080*/  ISETP.GT.U32.AND P4, PT, R2.reuse, R79, PT ;  /* 0x0000004f0200720c */ /* 0x040fe20003f84070 */
[----:B------:R-:W-:Y:S01]  /*3090*/  IMAD.MOV R40, RZ, RZ, -R40 ;  /* 0x000000ffff287224 */ /* 0x000fe200078e0a28 */
[C---:B------:R-:W-:Y:S01]  /*30a0*/  ISETP.GT.U32.AND P5, PT, R2.reuse, R77, PT ;  /* 0x0000004d0200720c */ /* 0x040fe20003fa4070 */
[C---:B------:R-:W-:Y:S01]  /*30b0*/  IMAD R89, R2.reuse, R42, R89 ;  /* 0x0000002a02597224 */ /* 0x040fe200078e0259 */
[----:B------:R-:W-:Y:S01]  /*30c0*/  ISETP.GT.U32.AND P0, PT, R2, R81, PT ;  /* 0x000000510200720c */ /* 0x000fe20003f04070 */
[----:B------:R-:W-:-:S04]  /*30d0*/  IMAD.HI.U32 R42, R3, R93, RZ ;  /* 0x0000005d032a7227 */ /* 0x000fc800078e00ff */
[----:B------:R-:W-:Y:S02]  /*30e0*/  IMAD R87, R2, R40, R87 ;  /* 0x0000002802577224 */ /* 0x000fe400078e0257 */
[----:B------:R-:W-:-:S04]  /*30f0*/  IMAD.HI.U32 R40, R3, R91, RZ ;  /* 0x0000005b03287227 */ /* 0x000fc800078e00ff */
[----:B------:R-:W-:Y:S01]  /*3100*/  IMAD.MOV R42, RZ, RZ, -R42 ;  /* 0x000000ffff2a7224 */ /* 0x000fe200078e0a2a */
[----:B------:R-:W-:Y:S01]  /*3110*/  @!P5 IADD3 R77, R77, -R2, RZ ;  /* 0x800000024d4dd210 */ /* 0x000fe20007ffe0ff */
[----:B------:R-:W-:Y:S01]  /*3120*/  IMAD.MOV R40, RZ, RZ, -R40 ;  /* 0x000000ffff287224 */ /* 0x000fe200078e0a28 */
[C---:B------:R-:W-:Y:S01]  /*3130*/  ISETP.GT.U32.AND P5, PT, R2.reuse, R89, PT ;  /* 0x000000590200720c */ /* 0x040fe20003fa4070 */
[C---:B------:R-:W-:Y:S01]  /*3140*/  IMAD R93, R2.reuse, R42, R93 ;  /* 0x0000002a025d7224 */ /* 0x040fe200078e025d */
[----:B------:R-:W-:Y:S01]  /*3150*/  IABS R42, R156 ;  /* 0x0000009c002a7213 */ /* 0x000fe20000000000 */
[C---:B------:R-:W-:Y:S02]  /*3160*/  IMAD R91, R2.reuse, R40, R91 ;  /* 0x00000028025b7224 */ /* 0x040fe400078e025b */
[--C-:B------:R-:W-:Y:S01]  /*3170*/  @!P1 IMAD.IADD R85, R85, 0x1, -R2.reuse ;  /* 0x0000000155559824 */ /* 0x100fe200078e0a02 */
[C---:B------:R-:W-:Y:S01]  /*3180*/  ISETP.GT.U32.AND P1, PT, R2.reuse, R83, PT ;  /* 0x000000530200720c */ /* 0x040fe20003f24070 */
[----:B------:R-:W-:Y:S01]  /*3190*/  @!P0 IMAD.IADD R81, R81, 0x1, -R2 ;  /* 0x0000000151518824 */ /* 0x000fe200078e0a02 */
[----:B------:R-:W-:Y:S01]  /*31a0*/  ISETP.GT.U32.AND P0, PT, R2, R93, PT ;  /* 0x0000005d0200720c */ /* 0x000fe20003f04070 */
[----:B------:R-:W-:-:S04]  /*31b0*/  IMAD.HI.U32 R40, R3, R95, RZ ;  /* 0x0000005f03287227 */ /* 0x000fc800078e00ff */
[----:B------:R-:W-:-:S04]  /*31c0*/  IMAD.HI.U32 R3, R3, R42, RZ ;  /* 0x0000002a03037227 */ /* 0x000fc800078e00ff */
[----:B------:R-:W-:Y:S01]  /*31d0*/  @!P2 IMAD.MOV R73, RZ, RZ, -R73 ;  /* 0x000000ffff49a224 */ /* 0x000fe200078e0a49 */
[C---:B------:R-:W-:Y:S01]  /*31e0*/  ISETP.GT.U32.AND P2, PT, R2.reuse, R85, PT ;  /* 0x000000550200720c */ /* 0x040fe20003f44070 */
[--C-:B------:R-:W-:Y:S01]  /*31f0*/  @!P6 IMAD.IADD R75, R75, 0x1, -R2.reuse ;  /* 0x000000014b4be824 */ /* 0x100fe200078e0a02 */
[C---:B------:R-:W-:Y:S01]  /*3200*/  ISETP.GT.U32.AND P6, PT, R2.reuse, R87, PT ;  /* 0x000000570200720c */ /* 0x040fe20003fc4070 */
[----:B------:R-:W-:Y:S01]  /*3210*/  @!P4 IMAD.IADD R79, R79, 0x1, -R2 ;  /* 0x000000014f4fc824 */ /* 0x000fe200078e0a02 */
[C---:B------:R-:W-:Y:S01]  /*3220*/  ISETP.GT.U32.AND P4, PT, R2.reuse, R91, PT ;  /* 0x0000005b0200720c */ /* 0x040fe20003f84070 */
[----:B------:R-:W-:Y:S02]  /*3230*/  IMAD.MOV R3, RZ, RZ, -R3 ;  /* 0x000000ffff037224 */ /* 0x000fe400078e0a03 */
[----:B------:R-:W-:Y:S02]  /*3240*/  IMAD.MOV R40, RZ, RZ, -R40 ;  /* 0x000000ffff287224 */ /* 0x000fe400078e0a28 */
[----:B------:R-:W-:-:S02]  /*3250*/  IMAD R3, R2, R3, R42 ;  /* 0x0000000302037224 */ /* 0x000fc400078e022a */
[C---:B------:R-:W-:Y:S01]  /*3260*/  IMAD R95, R2.reuse, R40, R95 ;  /* 0x00000028025f7224 */ /* 0x040fe200078e025f */
[----:B------:R-:W0:Y:S01]  /*3270*/  LDC R42, c[0x0][0x240] ;  /* 0x00009000ff2a7b82 */ /* 0x000e220000000800 */
[--C-:B------:R-:W-:Y:S01]  /*3280*/  @!P0 IMAD.IADD R93, R93, 0x1, -R2.reuse ;  /* 0x000000015d5d8824 */ /* 0x100fe200078e0a02 */
[C---:B------:R-:W-:Y:S01]  /*3290*/  ISETP.GT.U32.AND P0, PT, R2.reuse, R3, PT ;  /* 0x000000030200720c */ /* 0x040fe20003f04070 */
[--C-:B------:R-:W-:Y:S01]  /*32a0*/  @!P1 IMAD.IADD R83, R83, 0x1, -R2.reuse ;  /* 0x0000000153539824 */ /* 0x100fe200078e0a02 */
[----:B------:R-:W-:Y:S01]  /*32b0*/  ISETP.GT.U32.AND P1, PT, R2, R95, PT ;  /* 0x0000005f0200720c */ /* 0x000fe20003f24070 */
[--C-:B------:R-:W-:Y:S01]  /*32c0*/  @!P6 IMAD.IADD R87, R87, 0x1, -R2.reuse ;  /* 0x000000015757e824 */ /* 0x100fe200078e0a02 */
[-C--:B------:R-:W-:Y:S01]  /*32d0*/  @!P2 IADD3 R85, R85, -R2.reuse, RZ ;  /* 0x800000025555a210 */ /* 0x080fe20007ffe0ff */
[--C-:B------:R-:W-:Y:S01]  /*32e0*/  @!P4 IMAD.IADD R91, R91, 0x1, -R2.reuse ;  /* 0x000000015b5bc824 */ /* 0x100fe200078e0a02 */
[----:B------:R-:W-:Y:S01]  /*32f0*/  ISETP.GE.AND P2, PT, R50, RZ, PT ;  /* 0x000000ff3200720c */ /* 0x000fe20003f46270 */
[--C-:B------:R-:W-:Y:S01]  /*3300*/  @!P5 IMAD.IADD R89, R89, 0x1, -R2.reuse ;  /* 0x000000015959d824 */ /* 0x100fe200078e0a02 */
[----:B------:R-:W-:Y:S01]  /*3310*/  ISETP.GE.AND P6, PT, R52, RZ, PT ;  /* 0x000000ff3400720c */ /* 0x000fe20003fc6270 */
[----:B------:R-:W-:Y:S01]  /*3320*/  @!P3 IMAD.MOV R75, RZ, RZ, -R75 ;  /* 0x000000ffff4bb224 */ /* 0x000fe200078e0a4b */
[----:B------:R-:W-:Y:S01]  /*3330*/  ISETP.GE.AND P4, PT, R54, RZ, PT ;  /* 0x000000ff3600720c */ /* 0x000fe20003f86270 */
[----:B------:R-:W-:Y:S01]  /*3340*/  IMAD R174, R174, R165, RZ ;  /* 0x000000a5aeae7224 */ /* 0x000fe200078e02ff */
[----:B------:R-:W-:Y:S01]  /*3350*/  ISETP.GE.AND P5, PT, R48, RZ, PT ;  /* 0x000000ff3000720c */ /* 0x000fe20003fa6270 */
[--C-:B------:R-:W-:Y:S01]  /*3360*/  @!P0 IMAD.IADD R3, R3, 0x1, -R2.reuse ;  /* 0x0000000103038824 */ /* 0x100fe200078e0a02 */
[----:B------:R-:W-:Y:S01]  /*3370*/  ISETP.GT.U32.AND P3, PT, R2, R91, PT ;  /* 0x0000005b0200720c */ /* 0x000fe20003f64070 */
[-C--:B------:R-:W-:Y:S01]  /*3380*/  IMAD R173, R173, R165.reuse, RZ ;  /* 0x000000a5adad7224 */ /* 0x080fe200078e02ff */
[-C--:B------:R-:W-:Y:S01]  /*3390*/  @!P1 IADD3 R95, R95, -R2.reuse, RZ ;  /* 0x800000025f5f9210 */ /* 0x080fe20007ffe0ff */
[----:B------:R-:W-:Y:S01]  /*33a0*/  IMAD R172, R172, R165, RZ ;  /* 0x000000a5acac7224 */ /* 0x000fe200078e02ff */
[C---:B------:R-:W-:Y:S01]  /*33b0*/  ISETP.GT.U32.AND P1, PT, R2.reuse, R87, PT ;  /* 0x000000570200720c */ /* 0x040fe20003f24070 */
[----:B------:R-:W-:Y:S01]  /*33c0*/  @!P2 IMAD.MOV R77, RZ, RZ, -R77 ;  /* 0x000000ffff4da224 */ /* 0x000fe200078e0a4d */
[C---:B------:R-:W-:Y:S01]  /*33d0*/  ISETP.GT.U32.AND P2, PT, R2.reuse, R89, PT ;  /* 0x000000590200720c */ /* 0x040fe20003f44070 */
[----:B------:R-:W-:Y:S01]  /*33e0*/  @!P6 IMAD.MOV R79, RZ, RZ, -R79 ;  /* 0x000000ffff4fe224 */ /* 0x000fe200078e0a4f */
[C---:B------:R-:W-:Y:S01]  /*33f0*/  ISETP.GT.U32.AND P6, PT, R2.reuse, R93, PT ;  /* 0x0000005d0200720c */ /* 0x040fe20003fc4070 */
[----:B------:R-:W-:Y:S01]  /*3400*/  @!P4 IMAD.MOV R83, RZ, RZ, -R83 ;  /* 0x000000ffff53c224 */ /* 0x000fe200078e0a53 */
[C---:B------:R-:W-:Y:S01]  /*3410*/  ISETP.GT.U32.AND P0, PT, R2.reuse, R95, PT ;  /* 0x0000005f0200720c */ /* 0x040fe20003f04070 */
[----:B------:R-:W-:Y:S01]  /*3420*/  IMAD R171, R171, R165, RZ ;  /* 0x000000a5abab7224 */ /* 0x000fe200078e02ff */
[----:B------:R-:W-:Y:S01]  /*3430*/  ISETP.GT.U32.AND P4, PT, R2, R3, PT ;  /* 0x000000030200720c */ /* 0x000fe20003f84070 */
[--C-:B------:R-:W-:Y:S01]  /*3440*/  @!P3 IMAD.IADD R91, R91, 0x1, -R2.reuse ;  /* 0x000000015b5bb824 */ /* 0x100fe200078e0a02 */
[----:B------:R-:W-:Y:S01]  /*3450*/  @!P5 IADD3 R81, -R81, RZ, RZ ;  /* 0x000000ff5151d210 */ /* 0x000fe20007ffe1ff */
[-C--:B------:R-:W-:Y:S01]  /*3460*/  IMAD R170, R170, R165.reuse, RZ ;  /* 0x000000a5aaaa7224 */ /* 0x080fe200078e02ff */
[----:B------:R-:W-:Y:S01]  /*3470*/  ISETP.GE.AND P5, PT, R56, RZ, PT ;  /* 0x000000ff3800720c */ /* 0x000fe20003fa6270 */
[--C-:B------:R-:W-:Y:S01]  /*3480*/  @!P1 IMAD.IADD R87, R87, 0x1, -R2.reuse ;  /* 0x0000000157579824 */ /* 0x100fe200078e0a02 */
[----:B------:R-:W-:Y:S01]  /*3490*/  ISETP.GE.AND P3, PT, R44, RZ, PT ;  /* 0x000000ff2c00720c */ /* 0x000fe20003f66270 */
[--C-:B------:R-:W-:Y:S01]  /*34a0*/  @!P2 IMAD.IADD R89, R89, 0x1, -R2.reuse ;  /* 0x000000015959a824 */ /* 0x100fe200078e0a02 */
[----:B------:R-:W-:Y:S01]  /*34b0*/  ISETP.GE.AND P2, PT, R62, RZ, PT ;  /* 0x000000ff3e00720c */ /* 0x000fe20003f46270 */
[-C--:B------:R-:W-:Y:S01]  /*34c0*/  IMAD R182, R182, R165.reuse, RZ ;  /* 0x000000a5b6b67224 */ /* 0x080fe200078e02ff */
[----:B------:R-:W-:Y:S01]  /*34d0*/  @!P6 IADD3 R93, R93, -R2, RZ ;  /* 0x800000025d5de210 */ /* 0x000fe20007ffe0ff */
[--C-:B------:R-:W-:Y:S01]  /*34e0*/  @!P0 IMAD.IADD R95, R95, 0x1, -R2.reuse ;  /* 0x000000015f5f8824 */ /* 0x100fe200078e0a02 */
[----:B------:R-:W-:Y:S01]  /*34f0*/  ISETP.GE.AND P6, PT, R46, RZ, PT ;  /* 0x000000ff2e00720c */ /* 0x000fe20003fc6270 */
[----:B------:R-:W-:Y:S01]  /*3500*/  @!P4 IMAD.IADD R3, R3, 0x1, -R2 ;  /* 0x000000010303c824 */ /* 0x000fe200078e0a02 */
[----:B------:R-:W-:Y:S01]  /*3510*/  ISETP.NE.AND P4, PT, R41, RZ, PT ;  /* 0x000000ff2900720c */ /* 0x000fe20003f85270 */
[----:B------:R-:W-:Y:S01]  /*3520*/  IMAD R169, R169, R165, RZ ;  /* 0x000000a5a9a97224 */ /* 0x000fe200078e02ff */
[----:B------:R-:W-:Y:S01]  /*3530*/  LOP3.LUT R2, RZ, R41, RZ, 0x33, !PT ;  /* 0x00000029ff027212 */ /* 0x000fe200078e33ff */
[----:B------:R-:W-:Y:S01]  /*3540*/  IMAD.MOV.U32 R41, RZ, RZ, R3 ;  /* 0x000000ffff297224 */ /* 0x000fe200078e0003 */
[----:B------:R-:W-:Y:S01]  /*3550*/  ISETP.GE.AND P0, PT, R64, RZ, PT ;  /* 0x000000ff4000720c */ /* 0x000fe20003f06270 */
[----:B------:R-:W-:Y:S01]  /*3560*/  @!P5 IMAD.MOV R85, RZ, RZ, -R85 ;  /* 0x000000ffff55d224 */ /* 0x000fe200078e0a55 */
[----:B------:R-:W-:Y:S01]  /*3570*/  SEL R3, R2, R57, !P4 ;  /* 0x0000003902037207 */ /* 0x000fe20006000000 */
[----:B------:R-:W-:Y:S01]  /*3580*/  @!P2 IMAD.MOV R89, RZ, RZ, -R89 ;  /* 0x000000ffff59a224 */ /* 0x000fe200078e0a59 */
[----:B------:R-:W1:Y:S01]  /*3590*/  LDC.64 R56, c[0x0][0x218] ;  /* 0x00008600ff387b82 */ /* 0x000e620000000a00 */
[----:B------:R-:W-:Y:S01]  /*35a0*/  ISETP.GE.AND P1, PT, R60, RZ, PT ;  /* 0x000000ff3c00720c */ /* 0x000fe20003f26270 */
[----:B------:R-:W-:Y:S01]  /*35b0*/  @!P3 IMAD.MOV R91, RZ, RZ, -R91 ;  /* 0x000000ffff5bb224 */ /* 0x000fe200078e0a5b */
[----:B------:R-:W-:Y:S01]  /*35c0*/  ISETP.GE.AND P5, PT, R156, RZ, PT ;  /* 0x000000ff9c00720c */ /* 0x000fe20003fa6270 */
[----:B------:R-:W-:Y:S01]  /*35d0*/  @!P6 IMAD.MOV R93, RZ, RZ, -R93 ;  /* 0x000000ffff5de224 */ /* 0x000fe200078e0a5d */
[C---:B------:R-:W-:Y:S01]  /*35e0*/  SEL R4, R2.reuse, R4, !P4 ;  /* 0x0000000402047207 */ /* 0x040fe20006000000 */
[----:B0-----:R-:W-:Y:S01]  /*35f0*/  IMAD R3, R3, R42, RZ ;  /* 0x0000002a03037224 */ /* 0x001fe200078e02ff */
[----:B------:R-:W-:Y:S01]  /*3600*/  SEL R5, R2, R5, !P4 ;  /* 0x0000000502057207 */ /* 0x000fe20006000000 */
[----:B------:R-:W-:Y:S01]  /*3610*/  IMAD R184, R184, R165, RZ ;  /* 0x000000a5b8b87224 */ /* 0x000fe200078e02ff */
[C---:B------:R-:W-:Y:S01]  /*3620*/  SEL R6, R2.reuse, R6, !P4 ;  /* 0x0000000602067207 */ /* 0x040fe20006000000 */
[----:B------:R-:W-:Y:S01]  /*3630*/  @!P0 IMAD.MOV R95, RZ, RZ, -R95 ;  /* 0x000000ffff5f8224 */ /* 0x000fe200078e0a5f */
[----:B------:R-:W-:Y:S01]  /*3640*/  SEL R7, R2, R7, !P4 ;  /* 0x0000000702077207 */ /* 0x000fe20006000000 */
[-C--:B------:R-:W-:Y:S01]  /*3650*/  IMAD R4, R4, R42.reuse, RZ ;  /* 0x0000002a04047224 */ /* 0x080fe200078e02ff */
[----:B------:R-:W-:Y:S01]  /*3660*/  SHF.R.S32.HI R40, RZ, 0x1f, R185 ;  /* 0x0000001fff287819 */ /* 0x000fe200000114b9 */
[-C--:B------:R-:W-:Y:S01]  /*3670*/  IMAD R5, R5, R42.reuse, RZ ;  /* 0x0000002a05057224 */ /* 0x080fe200078e02ff */
[----:B------:R-:W-:Y:S01]  /*3680*/  @!P1 IADD3 R87, -R87, RZ, RZ ;  /* 0x000000ff57579210 */ /* 0x000fe20007ffe1ff */
[-C--:B------:R-:W-:Y:S01]  /*3690*/  IMAD R6, R6, R42.reuse, RZ ;  /* 0x0000002a06067224 */ /* 0x080fe200078e02ff */
[----:B------:R-:W-:Y:S01]  /*36a0*/  @!P5 IADD3 R41, -R41, RZ, RZ ;  /* 0x000000ff2929d210 */ /* 0x000fe20007ffe1ff */
[----:B------:R-:W-:Y:S01]  /*36b0*/  IMAD R7, R7, R42, RZ ;  /* 0x0000002a07077224 */ /* 0x000fe200078e02ff */
[----:B------:R-:W-:Y:S01]  /*36c0*/  SEL R8, R2, R8, !P4 ;  /* 0x0000000802087207 */ /* 0x000fe20006000000 */
[----:B------:R-:W-:Y:S01]  /*36d0*/  IMAD.SHL.U32 R167, R58, 0x40, RZ ;  /* 0x000000403aa77824 */ /* 0x000fe200078e00ff */
[C---:B------:R-:W-:Y:S01]  /*36e0*/  SEL R9, R2.reuse, R9, !P4 ;  /* 0x0000000902097207 */ /* 0x040fe20006000000 */
[----:B------:R-:W-:Y:S01]  /*36f0*/  IMAD.SHL.U32 R165, R165, 0x80, RZ ;  /* 0x00000080a5a57824 */ /* 0x000fe200078e00ff */
[----:B------:R-:W-:Y:S01]  /*3700*/  SEL R10, R2, R10, !P4 ;  /* 0x0000000a020a7207 */ /* 0x000fe20006000000 */
[-C--:B------:R-:W-:Y:S01]  /*3710*/  IMAD R8, R8, R42.reuse, RZ ;  /* 0x0000002a08087224 */ /* 0x080fe200078e02ff */
[C---:B------:R-:W-:Y:S01]  /*3720*/  SEL R11, R2.reuse, R11, !P4 ;  /* 0x0000000b020b7207 */ /* 0x040fe20006000000 */
[----:B------:R-:W-:Y:S01]  /*3730*/  IMAD R9, R9, R42, RZ ;  /* 0x0000002a09097224 */ /* 0x000fe200078e02ff */
[----:B------:R-:W-:Y:S01]  /*3740*/  SEL R12, R2, R12, !P4 ;  /* 0x0000000c020c7207 */ /* 0x000fe20006000000 */
[-C--:B------:R-:W-:Y:S01]  /*3750*/  IMAD R10, R10, R42.reuse, RZ ;  /* 0x0000002a0a0a7224 */ /* 0x080fe200078e02ff */
[----:B------:R-:W-:Y:S01]  /*3760*/  SEL R13, R2, R13, !P4 ;  /* 0x0000000d020d7207 */ /* 0x000fe20006000000 */
[-C--:B------:R-:W-:Y:S01]  /*3770*/  IMAD R11, R11, R42.reuse, RZ ;  /* 0x0000002a0b0b7224 */ /* 0x080fe200078e02ff */
[----:B------:R-:W-:Y:S01]  /*3780*/  LEA.HI R185, R40, R185, RZ, 0x7 ;  /* 0x000000b928b97211 */ /* 0x000fe200078f38ff */
[----:B------:R-:W-:Y:S01]  /*3790*/  IMAD R12, R12, R42, RZ ;  /* 0x0000002a0c0c7224 */ /* 0x000fe200078e02ff */
[C---:B------:R-:W-:Y:S01]  /*37a0*/  SEL R14, R2.reuse, R14, !P4 ;  /* 0x0000000e020e7207 */ /* 0x040fe20006000000 */
[----:B------:R-:W-:Y:S01]  /*37b0*/  IMAD R13, R13, R42, RZ ;  /* 0x0000002a0d0d7224 */ /* 0x000fe200078e02ff */
[----:B------:R-:W-:-:S02]  /*37c0*/  SEL R15, R2, R15, !P4 ;  /* 0x0000000f020f7207 */ /* 0x000fc40006000000 */
[----:B------:R-:W-:Y:S01]  /*37d0*/  SEL R16, R2, R16, !P4 ;  /* 0x0000001002107207 */ /* 0x000fe20006000000 */
[-C--:B------:R-:W-:Y:S01]  /*37e0*/  IMAD R14, R14, R42.reuse, RZ ;  /* 0x0000002a0e0e7224 */ /* 0x080fe200078e02ff */
[C---:B------:R-:W-:Y:S01]  /*37f0*/  SEL R17, R2.reuse, R17, !P4 ;  /* 0x0000001102117207 */ /* 0x040fe20006000000 */
[----:B------:R-:W-:Y:S01]  /*3800*/  IMAD R15, R15, R42, RZ ;  /* 0x0000002a0f0f7224 */ /* 0x000fe200078e02ff */
        /* <DEDUP_REMOVED lines=37> */
[----:B------:R-:W-:Y:S01]  /*3a60*/  IMAD R34, R34, R42, RZ ;  /* 0x0000002a22227224 */ /* 0x000fe200078e02ff */
[C---:B------:R-:W-:Y:S01]  /*3a70*/  SEL R38, R2.reuse, R38, !P4 ;  /* 0x0000002602267207 */ /* 0x040fe20006000000 */
[-C--:B------:R-:W-:Y:S01]  /*3a80*/  IMAD R35, R35, R42.reuse, RZ ;  /* 0x0000002a23237224 */ /* 0x080fe200078e02ff */
[----:B------:R-:W-:Y:S01]  /*3a90*/  SEL R37, R2, R37, !P4 ;  /* 0x0000002502257207 */ /* 0x000fe20006000000 */
[-C--:B------:R-:W-:Y:S01]  /*3aa0*/  IMAD R36, R36, R42.reuse, RZ ;  /* 0x0000002a24247224 */ /* 0x080fe200078e02ff */
[----:B------:R-:W-:Y:S01]  /*3ab0*/  SEL R39, R2, R39, !P4 ;  /* 0x0000002702277207 */ /* 0x000fe20006000000 */
[-C--:B------:R-:W-:Y:S01]  /*3ac0*/  IMAD R38, R38, R42.reuse, RZ ;  /* 0x0000002a26267224 */ /* 0x080fe200078e02ff */
[C---:B------:R-:W-:Y:S01]  /*3ad0*/  SEL R43, R2.reuse, R43, !P4 ;  /* 0x0000002b022b7207 */ /* 0x040fe20006000000 */
[-C--:B------:R-:W-:Y:S01]  /*3ae0*/  IMAD R37, R37, R42.reuse, RZ ;  /* 0x0000002a25257224 */ /* 0x080fe200078e02ff */
[C---:B------:R-:W-:Y:S01]  /*3af0*/  SEL R45, R2.reuse, R45, !P4 ;  /* 0x0000002d022d7207 */ /* 0x040fe20006000000 */
[-C--:B------:R-:W-:Y:S01]  /*3b00*/  IMAD R39, R39, R42.reuse, RZ ;  /* 0x0000002a27277224 */ /* 0x080fe200078e02ff */
[C---:B------:R-:W-:Y:S01]  /*3b10*/  SEL R47, R2.reuse, R47, !P4 ;  /* 0x0000002f022f7207 */ /* 0x040fe20006000000 */
[----:B------:R-:W-:Y:S01]  /*3b20*/  IMAD R43, R43, R42, RZ ;  /* 0x0000002a2b2b7224 */ /* 0x000fe200078e02ff */
[----:B------:R-:W-:-:S02]  /*3b30*/  SEL R49, R2, R49, !P4 ;  /* 0x0000003102317207 */ /* 0x000fc40006000000 */
[C---:B------:R-:W-:Y:S01]  /*3b40*/  SEL R51, R2.reuse, R51, !P4 ;  /* 0x0000003302337207 */ /* 0x040fe20006000000 */
[-C--:B------:R-:W-:Y:S01]  /*3b50*/  IMAD R60, R47, R42.reuse, RZ ;  /* 0x0000002a2f3c7224 */ /* 0x080fe200078e02ff */
[C---:B------:R-:W-:Y:S01]  /*3b60*/  SEL R53, R2.reuse, R53, !P4 ;  /* 0x0000003502357207 */ /* 0x040fe20006000000 */
[-C--:B------:R-:W-:Y:S01]  /*3b70*/  IMAD R62, R49, R42.reuse, RZ ;  /* 0x0000002a313e7224 */ /* 0x080fe200078e02ff */
[C---:B------:R-:W-:Y:S01]  /*3b80*/  SEL R55, R2.reuse, R55, !P4 ;  /* 0x0000003702377207 */ /* 0x040fe20006000000 */
[-C--:B------:R-:W-:Y:S01]  /*3b90*/  IMAD R64, R51, R42.reuse, RZ ;  /* 0x0000002a33407224 */ /* 0x080fe200078e02ff */
[----:B------:R-:W-:Y:S01]  /*3ba0*/  SEL R40, R2, R59, !P4 ;  /* 0x0000003b02287207 */ /* 0x000fe20006000000 */
[----:B------:R-:W-:Y:S01]  /*3bb0*/  IMAD R59, R0, UR4, RZ ;  /* 0x00000004003b7c24 */ /* 0x000fe2000f8e02ff */
[C---:B------:R-:W-:Y:S01]  /*3bc0*/  SEL R61, R2.reuse, R61, !P4 ;  /* 0x0000003d023d7207 */ /* 0x040fe20006000000 */
[-C--:B------:R-:W-:Y:S01]  /*3bd0*/  IMAD R0, R45, R42.reuse, RZ ;  /* 0x0000002a2d007224 */ /* 0x080fe200078e02ff */
[C---:B------:R-:W-:Y:S01]  /*3be0*/  SEL R63, R2.reuse, R63, !P4 ;  /* 0x0000003f023f7207 */ /* 0x040fe20006000000 */
[-C--:B------:R-:W-:Y:S01]  /*3bf0*/  IMAD R66, R53, R42.reuse, RZ ;  /* 0x0000002a35427224 */ /* 0x080fe200078e02ff */
[C---:B------:R-:W-:Y:S01]  /*3c00*/  SEL R65, R2.reuse, R65, !P4 ;  /* 0x0000004102417207 */ /* 0x040fe20006000000 */
        /* <DEDUP_REMOVED lines=31> */
[----:B------:R-:W-:Y:S01]  /*3e00*/  SEL R2, R2, R41, !P4 ;  /* 0x0000002902027207 */ /* 0x000fe20006000000 */
[----:B------:R-:W-:Y:S01]  /*3e10*/  IMAD R159, R93, R42, RZ ;  /* 0x0000002a5d9f7224 */ /* 0x000fe200078e02ff */
[----:B-1----:R-:W-:Y:S01]  /*3e20*/  LEA R154, P2, R4, R56, 0x1 ;  /* 0x00000038049a7211 */ /* 0x002fe200078408ff */
[----:B------:R-:W-:Y:S01]  /*3e30*/  IMAD R160, R95, R42, RZ ;  /* 0x0000002a5fa07224 */ /* 0x000fe200078e02ff */
[----:B------:R-:W-:Y:S01]  /*3e40*/  LEA R153, P3, R5, R56, 0x1 ;  /* 0x0000003805997211 */ /* 0x000fe200078608ff */
[----:B------:R-:W-:Y:S01]  /*3e50*/  IMAD R85, R85, R42, RZ ;  /* 0x0000002a55557224 */ /* 0x000fe200078e02ff */
[----:B------:R-:W-:Y:S01]  /*3e60*/  LEA R152, P4, R6, R56, 0x1 ;  /* 0x0000003806987211 */ /* 0x000fe200078808ff */
[----:B------:R-:W-:Y:S01]  /*3e70*/  IMAD R87, R87, R42, RZ ;  /* 0x0000002a57577224 */ /* 0x000fe200078e02ff */
[----:B------:R-:W-:Y:S01]  /*3e80*/  LEA R151, P5, R7, R56, 0x1 ;  /* 0x0000003807977211 */ /* 0x000fe200078a08ff */
[----:B------:R-:W-:Y:S01]  /*3e90*/  IMAD R164, R2, R42, RZ ;  /* 0x0000002a02a47224 */ /* 0x000fe200078e02ff */
[----:B------:R-:W-:-:S02]  /*3ea0*/  LEA.HI.X.SX32 R148, R4, R57, 0x1, P2 ;  /* 0x0000003904947211 */ /* 0x000fc400010f0eff */
[-C--:B------:R-:W-:Y:S02]  /*3eb0*/  LEA.HI.X.SX32 R146, R5, R57.reuse, 0x1, P3 ;  /* 0x0000003905927211 */ /* 0x080fe400018f0eff */
[-C--:B------:R-:W-:Y:S02]  /*3ec0*/  LEA.HI.X.SX32 R144, R6, R57.reuse, 0x1, P4 ;  /* 0x0000003906907211 */ /* 0x080fe400020f0eff */
[----:B------:R-:W-:Y:S02]  /*3ed0*/  LEA.HI.X.SX32 R142, R7, R57, 0x1, P5 ;  /* 0x00000039078e7211 */ /* 0x000fe400028f0eff */
[-C--:B------:R-:W-:Y:S02]  /*3ee0*/  LEA R150, P6, R8, R56.reuse, 0x1 ;  /* 0x0000003808967211 */ /* 0x080fe400078c08ff */
[-C--:B------:R-:W-:Y:S02]  /*3ef0*/  LEA R149, P1, R9, R56.reuse, 0x1 ;  /* 0x0000003809957211 */ /* 0x080fe400078208ff */
[----:B------:R-:W-:-:S02]  /*3f00*/  LEA R147, P2, R10, R56, 0x1 ;  /* 0x000000380a937211 */ /* 0x000fc400078408ff */
[-C--:B------:R-:W-:Y:S02]  /*3f10*/  LEA R145, P3, R11, R56.reuse, 0x1 ;  /* 0x000000380b917211 */ /* 0x080fe400078608ff */
[-C--:B------:R-:W-:Y:S02]  /*3f20*/  LEA R143, P4, R12, R56.reuse, 0x1 ;  /* 0x000000380c8f7211 */ /* 0x080fe400078808ff */
[----:B------:R-:W-:Y:S02]  /*3f30*/  LEA R141, P5, R13, R56, 0x1 ;  /* 0x000000380d8d7211 */ /* 0x000fe400078a08ff */
[-C--:B------:R-:W-:Y:S02]  /*3f40*/  LEA.HI.X.SX32 R140, R8, R57.reuse, 0x1, P6 ;  /* 0x00000039088c7211 */ /* 0x080fe400030f0eff */
[-C--:B------:R-:W-:Y:S02]  /*3f50*/  LEA.HI.X.SX32 R138, R9, R57.reuse, 0x1, P1 ;  /* 0x00000039098a7211 */ /* 0x080fe400008f0eff */
        /* <DEDUP_REMOVED lines=76> */
[----:B------:R-:W-:Y:S02]  /*4420*/  CS2R R60, SRZ ;  /* 0x00000000003c7805 */ /* 0x000fe4000001ff00 */
[-C--:B------:R-:W-:Y:S02]  /*4430*/  LEA R35, P6, R63, R56.reuse, 0x1 ;  /* 0x000000383f237211 */ /* 0x080fe400078c08ff */
[----:B------:R-:W-:-:S02]  /*4440*/  LEA R33, P1, R65, R56, 0x1 ;  /* 0x0000003841217211 */ /* 0x000fc400078208ff */
[-C--:B------:R-:W-:Y:S02]  /*4450*/  LEA R31, P2, R67, R56.reuse, 0x1 ;  /* 0x00000038431f7211 */ /* 0x080fe400078408ff */
[-C--:B------:R-:W-:Y:S02]  /*4460*/  LEA R29, P3, R69, R56.reuse, 0x1 ;  /* 0x00000038451d7211 */ /* 0x080fe400078608ff */
[-C--:B------:R-:W-:Y:S02]  /*4470*/  LEA R27, P4, R71, R56.reuse, 0x1 ;  /* 0x00000038471b7211 */ /* 0x080fe400078808ff */
[----:B------:R-:W-:Y:S02]  /*4480*/  LEA R25, P5, R73, R56, 0x1 ;  /* 0x0000003849197211 */ /* 0x000fe400078a08ff */
[----:B------:R-:W-:Y:S02]  /*4490*/  LEA.HI.X.SX32 R24, R63, R57, 0x1, P6 ;  /* 0x000000393f187211 */ /* 0x000fe400030f0eff */
[----:B------:R-:W-:-:S02]  /*44a0*/  CS2R R62, SRZ ;  /* 0x00000000003e7805 */ /* 0x000fc4000001ff00 */
[-C--:B------:R-:W-:Y:S02]  /*44b0*/  LEA.HI.X.SX32 R22, R65, R57.reuse, 0x1, P1 ;  /* 0x0000003941167211 */ /* 0x080fe400008f0eff */
[-C--:B------:R-:W-:Y:S02]  /*44c0*/  LEA.HI.X.SX32 R20, R67, R57.reuse, 0x1, P2 ;  /* 0x0000003943147211 */ /* 0x080fe400010f0eff */
[-C--:B------:R-:W-:Y:S02]  /*44d0*/  LEA.HI.X.SX32 R18, R69, R57.reuse, 0x1, P3 ;  /* 0x0000003945127211 */ /* 0x080fe400018f0eff */
[-C--:B------:R-:W-:Y:S02]  /*44e0*/  LEA.HI.X.SX32 R16, R71, R57.reuse, 0x1, P4 ;  /* 0x0000003947107211 */ /* 0x080fe400020f0eff */
[----:B------:R-:W-:Y:S02]  /*44f0*/  LEA.HI.X.SX32 R14, R73, R57, 0x1, P5 ;  /* 0x00000039490e7211 */ /* 0x000fe400028f0eff */
[----:B------:R-:W-:-:S02]  /*4500*/  LEA R23, P6, R75, R56, 0x1 ;  /* 0x000000384b177211 */ /* 0x000fc400078c08ff */
[-C--:B------:R-:W-:Y:S02]  /*4510*/  LEA R21, P1, R77, R56.reuse, 0x1 ;  /* 0x000000384d157211 */ /* 0x080fe400078208ff */
[-C--:B------:R-:W-:Y:S02]  /*4520*/  LEA R19, P2, R79, R56.reuse, 0x1 ;  /* 0x000000384f137211 */ /* 0x080fe400078408ff */
[-C--:B------:R-:W-:Y:S02]  /*4530*/  LEA R17, P3, R81, R56.reuse, 0x1 ;  /* 0x0000003851117211 */ /* 0x080fe400078608ff */
[-C--:B------:R-:W-:Y:S02]  /*4540*/  LEA R15, P4, R83, R56.reuse, 0x1 ;  /* 0x00000038530f7211 */ /* 0x080fe400078808ff */
[----:B------:R-:W-:Y:S02]  /*4550*/  LEA R13, P5, R85, R56, 0x1 ;  /* 0x00000038550d7211 */ /* 0x000fe400078a08ff */
[----:B------:R-:W-:-:S02]  /*4560*/  LEA.HI.X.SX32 R12, R75, R57, 0x1, P6 ;  /* 0x000000394b0c7211 */ /* 0x000fc400030f0eff */
[-C--:B------:R-:W-:Y:S02]  /*4570*/  LEA.HI.X.SX32 R10, R77, R57.reuse, 0x1, P1 ;  /* 0x000000394d0a7211 */ /* 0x080fe400008f0eff */
[-C--:B------:R-:W-:Y:S02]  /*4580*/  LEA.HI.X.SX32 R8, R79, R57.reuse, 0x1, P2 ;  /* 0x000000394f087211 */ /* 0x080fe400010f0eff */
[-C--:B------:R-:W-:Y:S02]  /*4590*/  LEA.HI.X.SX32 R6, R81, R57.reuse, 0x1, P3 ;  /* 0x0000003951067211 */ /* 0x080fe400018f0eff */
[----:B------:R-:W-:Y:S02]  /*45a0*/  CS2R R80, SRZ ;  /* 0x0000000000507805 */ /* 0x000fe4000001ff00 */
[----:B------:R-:W-:Y:S02]  /*45b0*/  LEA.HI.X.SX32 R4, R83, R57, 0x1, P4 ;  /* 0x0000003953047211 */ /* 0x000fe400020f0eff */
[----:B------:R-:W-:-:S02]  /*45c0*/  CS2R R82, SRZ ;  /* 0x0000000000527805 */ /* 0x000fc4000001ff00 */
[----:B------:R-:W-:Y:S02]  /*45d0*/  LEA.HI.X.SX32 R2, R85, R57, 0x1, P5 ;  /* 0x0000003955027211 */ /* 0x000fe400028f0eff */
[-C--:B------:R-:W-:Y:S02]  /*45e0*/  LEA R11, P6, R87, R56.reuse, 0x1 ;  /* 0x00000038570b7211 */ /* 0x080fe400078c08ff */
[-C--:B------:R-:W-:Y:S02]  /*45f0*/  LEA R9, P1, R157, R56.reuse, 0x1 ;  /* 0x000000389d097211 */ /* 0x080fe400078208ff */
[-C--:B------:R-:W-:Y:S02]  /*4600*/  LEA R7, P2, R158, R56.reuse, 0x1 ;  /* 0x000000389e077211 */ /* 0x080fe400078408ff */
[-C--:B------:R-:W-:Y:S02]  /*4610*/  LEA R5, P3, R159, R56.reuse, 0x1 ;  /* 0x000000389f057211 */ /* 0x080fe400078608ff */
[----:B------:R-:W-:-:S02]  /*4620*/  LEA R3, P4, R160, R56, 0x1 ;  /* 0x00000038a0037211 */ /* 0x000fc400078808ff */
[----:B------:R-:W-:Y:S02]  /*4630*/  LEA R161, P5, R164, R56, 0x1 ;  /* 0x00000038a4a17211 */ /* 0x000fe400078a08ff */
[-C--:B------:R-:W-:Y:S02]  /*4640*/  LEA.HI.X.SX32 R0, R87, R57.reuse, 0x1, P6 ;  /* 0x0000003957007211 */ /* 0x080fe400030f0eff */
[-C--:B------:R-:W-:Y:S02]  /*4650*/  LEA.HI.X.SX32 R157, R157, R57.reuse, 0x1, P1 ;  /* 0x000000399d9d7211 */ /* 0x080fe400008f0eff */
[-C--:B------:R-:W-:Y:S02]  /*4660*/  LEA.HI.X.SX32 R158, R158, R57.reuse, 0x1, P2 ;  /* 0x000000399e9e7211 */ /* 0x080fe400010f0eff */
[-C--:B------:R-:W-:Y:S02]  /*4670*/  LEA.HI.X.SX32 R159, R159, R57.reuse, 0x1, P3 ;  /* 0x000000399f9f7211 */ /* 0x080fe400018f0eff */
[----:B------:R-:W-:-:S02]  /*4680*/  LEA.HI.X.SX32 R160, R160, R57, 0x1, P4 ;  /* 0x00000039a0a07211 */ /* 0x000fc400020f0eff */
[----:B------:R-:W-:Y:S02]  /*4690*/  LEA.HI.X.SX32 R164, R164, R57, 0x1, P5 ;  /* 0x00000039a4a47211 */ /* 0x000fe400028f0eff */
[----:B------:R-:W0:Y:S01]  /*46a0*/  LDC R57, c[0x0][0x23c] ;  /* 0x00008f00ff397b82 */ /* 0x000e220000000800 */
[----:B------:R-:W-:Y:S02]  /*46b0*/  LOP3.LUT R56, R58, 0x7f, RZ, 0xc0, !PT ;  /* 0x0000007f3a387812 */ /* 0x000fe400078ec0ff */
[C---:B------:R-:W-:Y:S02]  /*46c0*/  LEA R188, P0, R59.reuse, UR6, 0x1 ;  /* 0x000000063bbc7c11 */ /* 0x040fe4000f8008ff */
[----:B------:R-:W-:Y:S02]  /*46d0*/  SHF.R.S32.HI R185, RZ, 0x7, R185 ;  /* 0x00000007ffb97819 */ /* 0x000fe400000114b9 */
[----:B------:R-:W-:Y:S01]  /*46e0*/  LEA.HI.X.SX32 R189, R59, UR7, 0x1, P0 ;  /* 0x000000073bbd7c11 */ /* 0x000fe200080f0eff */
[----:B------:R-:W-:Y:S01]  /*46f0*/  ULDC UR7, c[0x0][0x230] ;  /* 0x00008c0000077ab9 */ /* 0x000fe20000000800 */
[----:B0-----:R-:W-:-:S02]  /*4700*/  IMAD R56, R56, R57, RZ ;  /* 0x0000003938387224 */ /* 0x001fc400078e02ff */
[----:B------:R-:W-:-:S03]  /*4710*/  IMAD.SHL.U32 R166, R57, 0x80, RZ ;  /* 0x0000008039a67824 */ /* 0x000fc600078e00ff */
[----:B------:R-:W-:Y:S02]  /*4720*/  SHF.R.S32.HI R163, RZ, 0x1f, R56 ;  /* 0x0000001fffa37819 */ /* 0x000fe40000011438 */
[C---:B------:R-:W-:Y:S02]  /*4730*/  SHF.L.U32 R162, R56.reuse, 0x1, RZ ;  /* 0x0000000138a27819 */ /* 0x040fe400000006ff */
[----:B------:R-:W-:-:S07]  /*4740*/  SHF.L.U64.HI R163, R56, 0x1, R163 ;  /* 0x0000000138a37819 */ /* 0x000fce00000102a3 */
.L_x_1:
[----:B------:R-:W0:Y:S01]  /*4750*/  S2R R68, SR_TID.X ;  /* 0x0000000000447919 */ /* 0x000e220000002100 */
[----:B------:R-:W-:Y:S01]  /*4760*/  PRMT R246, RZ, 0x7610, R246 ;  /* 0x00007610fff67816 */ /* 0x000fe200000000f6 */
[----:B------:R-:W-:Y:S01]  /*4770*/  IMAD.WIDE R58, R183, 0x2, R188 ;  /* 0x00000002b73a7825 */ /* 0x000fe200078e02bc */
[----:B------:R-:W-:Y:S02]  /*4780*/  PRMT R237, RZ, 0x7610, R237 ;  /* 0x00007610ffed7816 */ /* 0x000fe400000000ed */
[----:B------:R-:W-:Y:S01]  /*4790*/  PRMT R66, RZ, 0x7610, R66 ;  /* 0x00007610ff427816 */ /* 0x000fe20000000042 */
[----:B------:R-:W-:Y:S01]  /*47a0*/  IMAD.WIDE R64, R184, 0x2, R188 ;  /* 0x00000002b8407825 */ /* 0x000fe200078e02bc */
[----:B0-----:R-:W-:Y:S02]  /*47b0*/  LEA.HI R57, R68, 0x38, RZ, 0x1c ;  /* 0x0000003844397811 */ /* 0x001fe400078fe0ff */
[----:B------:R-:W-:Y:S02]  /*47c0*/  SHF.R.U32.HI R67, RZ, 0x4, R68 ;  /* 0x00000004ff437819 */ /* 0x000fe40000011644 */
[----:B------:R-:W-:-:S02]  /*47d0*/  ISETP.GE.AND P1, PT, R57, UR7, PT ;  /* 0x0000000739007c0c */ /* 0x000fc4000bf26270 */
[----:B------:R-:W-:Y:S02]  /*47e0*/  LEA.HI R56, R68, 0x78, RZ, 0x1c ;  /* 0x0000007844387811 */ /* 0x000fe400078fe0ff */
[----:B------:R-:W-:Y:S02]  /*47f0*/  SGXT.U32 R67, R67, 0x3 ;  /* 0x000000034343781a */ /* 0x000fe40000000000 */
[----:B------:R-:W-:Y:S01]  /*4800*/  ISETP.GE.AND P2, PT, R56, UR7, PT ;  /* 0x0000000738007c0c */ /* 0x000fe2000bf46270 */
[----:B------:R-:W-:Y:S01]  /*4810*/  IMAD.WIDE R56, R182, 0x2, R188 ;  /* 0x00000002b6387825 */ /* 0x000fe200078e02bc */
[C---:B------:R-:W-:Y:S02]  /*4820*/  ISETP.GE.AND P0, PT, R67.reuse, UR7, PT ;  /* 0x0000000743007c0c */ /* 0x040fe4000bf06270 */
[C---:B------:R-:W-:Y:S02]  /*4830*/  LOP3.LUT R70, R67.reuse, 0x8, RZ, 0xfc, !PT ;  /* 0x0000000843467812 */ /* 0x040fe400078efcff */
[----:B------:R-:W-:Y:S01]  /*4840*/  LOP3.LUT R69, R67, 0x10, RZ, 0xfc, !PT ;  /* 0x0000001043457812 */ /* 0x000fe200078efcff */
[----:B------:R0:W2:Y:S01]  /*4850*/  @!P1 LDG.E.U16 R246, desc[UR8][R58.64] ;  /* 0x000000083af69981 */ /* 0x0000a2000c1e1500 */
[----:B------:R-:W-:-:S02]  /*4860*/  ISETP.GE.AND P1, PT, R70, UR7, PT ;  /* 0x0000000746007c0c */ /* 0x000fc4000bf26270 */
[----:B------:R-:W-:Y:S02]  /*4870*/  ISETP.GE.AND P6, PT, R69, UR7, PT ;  /* 0x0000000745007c0c */ /* 0x000fe4000bfc6270 */
[C---:B------:R-:W-:Y:S01]  /*4880*/  LOP3.LUT R69, R67.reuse, 0x18, RZ, 0xfc, !PT ;  /* 0x0000001843457812 */ /* 0x040fe200078efcff */
[----:B------:R1:W3:Y:S01]  /*4890*/  @!P2 LDG.E.U16 R237, desc[UR8][R64.64] ;  /* 0x0000000840eda981 */ /* 0x0002e2000c1e1500 */
[----:B------:R-:W-:Y:S02]  /*48a0*/  LOP3.LUT R70, R67, 0x20, RZ, 0xfc, !PT ;  /* 0x0000002043467812 */ /* 0x000fe400078efcff */
[----:B------:R-:W-:Y:S01]  /*48b0*/  ISETP.GE.AND P2, PT, R69, UR7, PT ;  /* 0x0000000745007c0c */ /* 0x000fe2000bf46270 */
[----:B------:R4:W5:Y:S01]  /*48c0*/  @!P0 LDG.E.U16 R66, desc[UR8][R56.64] ;  /* 0x0000000838428981 */ /* 0x000962000c1e1500 */
[C---:B0-----:R-:W-:Y:S02]  /*48d0*/  LOP3.LUT R58, R67.reuse, 0x30, RZ, 0xfc, !PT ;  /* 0x00000030433a7812 */ /* 0x041fe400078efcff */
[----:B------:R-:W-:-:S02]  /*48e0*/  LOP3.LUT R71, R67, 0x28, RZ, 0xfc, !PT ;  /* 0x0000002843477812 */ /* 0x000fc400078efcff */
[----:B------:R-:W-:Y:S02]  /*48f0*/  ISETP.GE.AND P3, PT, R70, UR7, PT ;  /* 0x0000000746007c0c */ /* 0x000fe4000bf66270 */
[----:B-1----:R-:W-:Y:S02]  /*4900*/  PRMT R64, RZ, 0x7610, R64 ;  /* 0x00007610ff407816 */ /* 0x002fe40000000040 */
[----:B------:R-:W-:Y:S01]  /*4910*/  LOP3.LUT R65, R67, 0x40, RZ, 0xfc, !PT ;  /* 0x0000004043417812 */ /* 0x000fe200078efcff */
[----:B----4-:R-:W-:Y:S01]  /*4920*/  IMAD.WIDE R56, R169, 0x2, R188 ;  /* 0x00000002a9387825 */ /* 0x010fe200078e02bc */
[----:B------:R-:W-:Y:S02]  /*4930*/  ISETP.GE.AND P5, PT, R58, UR7, PT ;  /* 0x000000073a007c0c */ /* 0x000fe4000bfa6270 */
[----:B------:R-:W-:Y:S02]  /*4940*/  PRMT R59, RZ, 0x7610, R59 ;  /* 0x00007610ff3b7816 */ /* 0x000fe4000000003b */
[----:B------:R0:W4:Y:S01]  /*4950*/  @!P1 LDG.E.U16 R64, desc[UR8][R56.64] ;  /* 0x0000000838409981 */ /* 0x000122000c1e1500 */
[----:B------:R-:W-:Y:S01]  /*4960*/  ISETP.GE.AND P4, PT, R71, UR7, PT ;  /* 0x0000000747007c0c */ /* 0x000fe2000bf86270 */
[----:B------:R-:W-:Y:S01]  /*4970*/  IMAD.WIDE R70, R171, 0x2, R188 ;  /* 0x00000002ab467825 */ /* 0x000fe200078e02bc */
[----:B------:R-:W-:-:S02]  /*4980*/  PRMT R58, RZ, 0x7610, R58 ;  /* 0x00007610ff3a7816 */ /* 0x000fc4000000003a */
[----:B------:R-:W-:Y:S02]  /*4990*/  ISETP.GE.AND P0, PT, R65, UR7, PT ;  /* 0x0000000741007c0c */ /* 0x000fe4000bf06270 */
[----:B------:R-:W-:Y:S02]  /*49a0*/  LOP3.LUT R65, R67, 0x50, RZ, 0xfc, !PT ;  /* 0x0000005043417812 */ /* 0x000fe400078efcff */
[----:B------:R-:W-:Y:S01]  /*49b0*/  PRMT R249, RZ, 0x7610, R249 ;  /* 0x00007610fff97816 */ /* 0x000fe200000000f9 */
[----:B0-----:R-:W-:Y:S01]  /*49c0*/  IMAD.WIDE R56, R170, 0x2, R188 ;  /* 0x00000002aa387825 */ /* 0x001fe200078e02bc */
[----:B------:R-:W2:Y:S01]  /*49d0*/  @!P2 LDG.E.U16 R58, desc[UR8][R70.64] ;  /* 0x00000008463aa981 */ /* 0x000ea2000c1e1500 */
[----:B------:R-:W-:-:S03]  /*49e0*/  ISETP.GE.AND P2, PT, R65, UR7, PT ;  /* 0x0000000741007c0c */ /* 0x000fc6000bf46270 */
[----:B------:R0:W3:Y:S01]  /*49f0*/  @!P6 LDG.E.U16 R59, desc[UR8][R56.64] ;  /* 0x00000008383be981 */ /* 0x0000e2000c1e1500 */
[C---:B------:R-:W-:Y:S02]  /*4a00*/  LOP3.LUT R69, R67.reuse, 0x48, RZ, 0xfc, !PT ;  /* 0x0000004843457812 */ /* 0x040fe400078efcff */
[----:B------:R-:W-:Y:S01]  /*4a10*/  LOP3.LUT R65, R67, 0x58, RZ, 0xfc, !PT ;  /* 0x0000005843417812 */ /* 0x000fe200078efcff */
[----:B------:R-:W-:Y:S01]  /*4a20*/  IMAD.WIDE R72, R174, 0x2, R188 ;  /* 0x00000002ae487825 */ /* 0x000fe200078e02bc */
[----:B------:R-:W-:-:S03]  /*4a30*/  PRMT R248, RZ, 0x7610, R248 ;  /* 0x00007610fff87816 */ /* 0x000fc600000000f8 */
[----:B0-----:R-:W-:Y:S01]  /*4a40*/  IMAD.WIDE R56, R172, 0x2, R188 ;  /* 0x00000002ac387825 */ /* 0x001fe200078e02bc */
[----:B------:R-:W-:Y:S02]  /*4a50*/  PRMT R247, RZ, 0x7610, R247 ;  /* 0x00007610fff77816 */ /* 0x000fe400000000f7 */
[----:B------:R-:W-:Y:S01]  /*4a60*/  ISETP.GE.AND P1, PT, R69, UR7, PT ;  /* 0x0000000745007c0c */ /* 0x000fe2000bf26270 */
[----:B------:R-:W-:Y:S01]  /*4a70*/  IMAD.WIDE R70, R173, 0x2, R188 ;  /* 0x00000002ad467825 */ /* 0x000fe200078e02bc */
[----:B------:R0:W2:Y:S01]  /*4a80*/  @!P3 LDG.E.U16 R249, desc[UR8][R56.64] ;  /* 0x0000000838f9b981 */ /* 0x0000a2000c1e1500 */
[----:B------:R-:W-:Y:S02]  /*4a90*/  ISETP.GE.AND P3, PT, R65, UR7, PT ;  /* 0x0000000741007c0c */ /* 0x000fe4000bf66270 */
[C---:B------:R-:W-:Y:S01]  /*4aa0*/  LOP3.LUT R69, R67.reuse, 0x60, RZ, 0xfc, !PT ;  /* 0x0000006043457812 */ /* 0x040fe200078efcff */
[----:B------:R1:W2:Y:S01]  /*4ab0*/  @!P4 LDG.E.U16 R248, desc[UR8][R70.64] ;  /* 0x0000000846f8c981 */ /* 0x0002a2000c1e1500 */
[----:B------:R-:W-:-:S02]  /*4ac0*/  LOP3.LUT R65, R67, 0x68, RZ, 0xfc, !PT ;  /* 0x0000006843417812 */ /* 0x000fc400078efcff */
[----:B------:R-:W-:Y:S01]  /*4ad0*/  LOP3.LUT R67, R67, 0x70, RZ, 0xfc, !PT ;  /* 0x0000007043437812 */ /* 0x000fe200078efcff */
[----:B------:R1:W2:Y:S01]  /*4ae0*/  @!P5 LDG.E.U16 R247, desc[UR8][R72.64] ;  /* 0x0000000848f7d981 */ /* 0x0002a2000c1e1500 */
[----:B------:R-:W-:Y:S02]  /*4af0*/  ISETP.GE.AND P4, PT, R69, UR7, PT ;  /* 0x0000000745007c0c */ /* 0x000fe4000bf86270 */
[----:B------:R-:W-:Y:S02]  /*4b00*/  ISETP.GE.AND P5, PT, R65, UR7, PT ;  /* 0x0000000741007c0c */ /* 0x000fe4000bfa6270 */
[----:B------:R-:W-:Y:S01]  /*4b10*/  ISETP.GE.AND P6, PT, R67, UR7, PT ;  /* 0x0000000743007c0c */ /* 0x000fe2000bfc6270 */
[----:B0-----:R-:W-:Y:S01]  /*4b20*/  IMAD.WIDE R56, R175, 0x2, R188 ;  /* 0x00000002af387825 */ /* 0x001fe200078e02bc */
[----:B------:R-:W-:Y:S02]  /*4b30*/  PRMT R245, RZ, 0x7610, R245 ;  /* 0x00007610fff57816 */ /* 0x000fe400000000f5 */
[----:B------:R-:W-:Y:S01]  /*4b40*/  PRMT R244, RZ, 0x7610, R244 ;  /* 0x00007610fff47816 */ /* 0x000fe200000000f4 */
[----:B-1----:R-:W-:Y:S01]  /*4b50*/  IMAD.WIDE R70, R176, 0x2, R188 ;  /* 0x00000002b0467825 */ /* 0x002fe200078e02bc */
[----:B------:R-:W-:-:S02]  /*4b60*/  PRMT R243, RZ, 0x7610, R243 ;  /* 0x00007610fff37816 */ /* 0x000fc400000000f3 */
[----:B------:R0:W2:Y:S01]  /*4b70*/  @!P0 LDG.E.U16 R245, desc[UR8][R56.64] ;  /* 0x0000000838f58981 */ /* 0x0000a2000c1e1500 */
[----:B------:R-:W-:Y:S01]  /*4b80*/  IMAD.WIDE R72, R177, 0x2, R188 ;  /* 0x00000002b1487825 */ /* 0x000fe200078e02bc */
[----:B------:R-:W-:Y:S02]  /*4b90*/  PRMT R242, RZ, 0x7610, R242 ;  /* 0x00007610fff27816 */ /* 0x000fe400000000f2 */
[----:B------:R1:W2:Y:S01]  /*4ba0*/  @!P1 LDG.E.U16 R244, desc[UR8][R70.64] ;  /* 0x0000000846f49981 */ /* 0x0002a2000c1e1500 */
[----:B------:R-:W-:Y:S01]  /*4bb0*/  PRMT R241, RZ, 0x7610, R241 ;  /* 0x00007610fff17816 */ /* 0x000fe200000000f1 */
[----:B------:R-:W-:Y:S01]  /*4bc0*/  IMAD.WIDE R74, R181, 0x2, R188 ;  /* 0x00000002b54a7825 */ /* 0x000fe200078e02bc */
[----:B------:R-:W-:Y:S01]  /*4bd0*/  PRMT R240, RZ, 0x7610, R240 ;  /* 0x00007610fff07816 */ /* 0x000fe200000000f0 */
[----:B------:R1:W2:Y:S01]  /*4be0*/  @!P2 LDG.E.U16 R243, desc[UR8][R72.64] ;  /* 0x0000000848f3a981 */ /* 0x0002a2000c1e1500 */
[----:B------:R-:W-:Y:S01]  /*4bf0*/  PRMT R239, RZ, 0x7610, R239 ;  /* 0x00007610ffef7816 */ /* 0x000fe200000000ef */
[----:B0-----:R-:W-:-:S04]  /*4c00*/  IMAD.WIDE R56, R178, 0x2, R188 ;  /* 0x00000002b2387825 */ /* 0x001fc800078e02bc */
[--C-:B-1----:R-:W-:Y:S01]  /*4c10*/  IMAD.WIDE R70, R179, 0x2, R188.reuse ;  /* 0x00000002b3467825 */ /* 0x102fe200078e02bc */
[----:B------:R-:W2:Y:S03]  /*4c20*/  @!P3 LDG.E.U16 R242, desc[UR8][R56.64] ;  /* 0x0000000838f2b981 */ /* 0x000ea6000c1e1500 */
[----:B------:R-:W-:Y:S01]  /*4c30*/  IMAD.WIDE R72, R180, 0x2, R188 ;  /* 0x00000002b4487825 */ /* 0x000fe200078e02bc */
[----:B------:R0:W2:Y:S04]  /*4c40*/  @!P4 LDG.E.U16 R241, desc[UR8][R70.64] ;  /* 0x0000000846f1c981 */ /* 0x0000a8000c1e1500 */
[----:B------:R1:W2:Y:S04]  /*4c50*/  @!P5 LDG.E.U16 R240, desc[UR8][R72.64] ;  /* 0x0000000848f0d981 */ /* 0x0002a8000c1e1500 */
[----:B------:R-:W2:Y:S01]  /*4c60*/  @!P6 LDG.E.U16 R239, desc[UR8][R74.64] ;  /* 0x000000084aefe981 */ /* 0x000ea2000c1e1500 */
[----:B------:R-:W-:-:S04]  /*4c70*/  LOP3.LUT R238, R68, 0x7f, RZ, 0xc0, !PT ;  /* 0x0000007f44ee7812 */ /* 0x000fc800078ec0ff */
[----:B------:R-:W-:Y:S02]  /*4c80*/  ISETP.GE.AND P0, PT, R238, UR7, PT ;  /* 0x00000007ee007c0c */ /* 0x000fe4000bf06270 */
[-C--:B------:R-:W-:Y:S02]  /*4c90*/  IADD3 RZ, P2, R101, R162.reuse, RZ ;  /* 0x000000a265ff7210 */ /* 0x080fe40007f5e0ff */
[-C--:B------:R-:W-:Y:S01]  /*4ca0*/  IADD3 RZ, P1, R103, R162.reuse, RZ ;  /* 0x000000a267ff7210 */ /* 0x080fe20007f3e0ff */
[----:B0-----:R-:W-:Y:S01]  /*4cb0*/  IMAD.IADD R70, R101, 0x1, R162 ;  /* 0x0000000165467824 */ /* 0x001fe200078e02a2 */
[----:B------:R-:W-:Y:S01]  /*4cc0*/  PRMT R220, RZ, 0x7610, R220 ;  /* 0x00007610ffdc7816 */ /* 0x000fe200000000dc */
[--C-:B------:R-:W-:Y:S01]  /*4cd0*/  IMAD.X R71, R90, 0x1, R163.reuse, P2 ;  /* 0x000000015a477824 */ /* 0x100fe200010e06a3 */
[----:B------:R-:W-:Y:S01]  /*4ce0*/  BAR.SYNC.DEFER_BLOCKING 0x0 ;  /* 0x0000000000007b1d */ /* 0x000fe20000010000 */
[----:B------:R-:W-:Y:S01]  /*4cf0*/  PRMT R212, RZ, 0x7610, R212 ;  /* 0x00007610ffd47816 */ /* 0x000fe200000000d4 */
[----:B------:R-:W-:Y:S01]  /*4d00*/  IMAD.IADD R56, R103, 0x1, R162 ;  /* 0x0000000167387824 */ /* 0x000fe200078e02a2 */
[-C--:B------:R-:W-:Y:S01]  /*4d10*/  IADD3 RZ, P2, R105, R162.reuse, RZ ;  /* 0x000000a269ff7210 */ /* 0x080fe20007f5e0ff */
[----:B------:R-:W-:Y:S01]  /*4d20*/  IMAD.X R57, R92, 0x1, R163, P1 ;  /* 0x000000015c397824 */ /* 0x000fe200008e06a3 */
[----:B------:R-:W-:-:S02]  /*4d30*/  IADD3 RZ, P1, R107, R162, RZ ;  /* 0x000000a26bff7210 */ /* 0x000fc40007f3e0ff */
[----:B------:R-:W-:Y:S02]  /*4d40*/  PRMT R204, RZ, 0x7610, R204 ;  /* 0x00007610ffcc7816 */ /* 0x000fe400000000cc */
[----:B------:R-:W-:Y:S02]  /*4d50*/  PRMT R196, RZ, 0x7610, R196 ;  /* 0x00007610ffc47816 */ /* 0x000fe400000000c4 */
[----:B------:R-:W-:Y:S02]  /*4d60*/  PRMT R86, RZ, 0x7610, R86 ;  /* 0x00007610ff567816 */ /* 0x000fe40000000056 */
[----:B-1----:R-:W-:Y:S01]  /*4d70*/  PRMT R73, RZ, 0x7610, R73 ;  /* 0x00007610ff497816 */ /* 0x002fe20000000049 */
[----:B------:R0:W2:Y:S04]  /*4d80*/  @!P0 LDG.E.U16 R220, desc[UR8][R70.64] ;  /* 0x0000000846dc8981 */ /* 0x0000a8000c1e1500 */
[----:B------:R1:W2:Y:S01]  /*4d90*/  @!P0 LDG.E.U16 R212, desc[UR8][R56.64] ;  /* 0x0000000838d48981 */ /* 0x0002a2000c1e1500 */
[-C--:B0-----:R-:W-:Y:S01]  /*4da0*/  IADD3 R70, R105, R162.reuse, RZ ;  /* 0x000000a269467210 */ /* 0x081fe20007ffe0ff */
[----:B------:R-:W-:Y:S01]  /*4db0*/  IMAD.X R71, R94, 0x1, R163, P2 ;  /* 0x000000015e477824 */ /* 0x000fe200010e06a3 */
[----:B------:R-:W-:Y:S01]  /*4dc0*/  IADD3 RZ, P2, R109, R162, RZ ;  /* 0x000000a26dff7210 */ /* 0x000fe20007f5e0ff */
[----:B-1----:R-:W-:-:S02]  /*4dd0*/  IMAD.IADD R56, R107, 0x1, R162 ;  /* 0x000000016b387824 */ /* 0x002fc400078e02a2 */
[----:B------:R-:W-:Y:S01]  /*4de0*/  IMAD.X R57, R96, 0x1, R163, P1 ;  /* 0x0000000160397824 */ /* 0x000fe200008e06a3 */
[-C--:B------:R-:W-:Y:S01]  /*4df0*/  IADD3 RZ, P1, R111, R162.reuse, RZ ;  /* 0x000000a26fff7210 */ /* 0x080fe20007f3e0ff */
[----:B------:R0:W2:Y:S04]  /*4e00*/  @!P0 LDG.E.U16 R204, desc[UR8][R70.64] ;  /* 0x0000000846cc8981 */ /* 0x0000a8000c1e1500 */
[----:B------:R1:W2:Y:S01]  /*4e10*/  @!P0 LDG.E.U16 R196, desc[UR8][R56.64] ;  /* 0x0000000838c48981 */ /* 0x0002a2000c1e1500 */
[----:B------:R-:W-:Y:S01]  /*4e20*/  PRMT R236, RZ, 0x7610, R236 ;  /* 0x00007610ffec7816 */ /* 0x000fe200000000ec */
[--C-:B0-----:R-:W-:Y:S01]  /*4e30*/  IMAD.IADD R70, R109, 0x1, R162.reuse ;  /* 0x000000016d467824 */ /* 0x101fe200078e02a2 */
[----:B------:R-:W-:Y:S02]  /*4e40*/  IADD3.X R71, R98, R163, RZ, P2, !PT ;  /* 0x000000a362477210 */ /* 0x000fe400017fe4ff */
[----:B------:R-:W-:Y:S01]  /*4e50*/  IADD3 RZ, P2, R113, R162, RZ ;  /* 0x000000a271ff7210 */ /* 0x000fe20007f5e0ff */
[----:B-1----:R-:W-:-:S02]  /*4e60*/  IMAD.IADD R56, R111, 0x1, R162 ;  /* 0x000000016f387824 */ /* 0x002fc400078e02a2 */
[----:B------:R-:W-:Y:S01]  /*4e70*/  IMAD.X R57, R100, 0x1, R163, P1 ;  /* 0x0000000164397824 */ /* 0x000fe200008e06a3 */
[----:B------:R-:W-:Y:S01]  /*4e80*/  IADD3 RZ, P1, R115, R162, RZ ;  /* 0x000000a273ff7210 */ /* 0x000fe20007f3e0ff */
[----:B------:R0:W2:Y:S01]  /*4e90*/  @!P0 LDG.E.U16 R86, desc[UR8][R70.64] ;  /* 0x0000000846568981 */ /* 0x0000a2000c1e1500 */
[----:B------:R-:W-:-:S03]  /*4ea0*/  PRMT R228, RZ, 0x7610, R228 ;  /* 0x00007610ffe47816 */ /* 0x000fc600000000e4 */
[----:B------:R1:W2:Y:S01]  /*4eb0*/  @!P0 LDG.E.U16 R73, desc[UR8][R56.64] ;  /* 0x0000000838498981 */ /* 0x0002a2000c1e1500 */
[----:B------:R-:W-:Y:S01]  /*4ec0*/  PRMT R219, RZ, 0x7610, R219 ;  /* 0x00007610ffdb7816 */ /* 0x000fe200000000db */
[----:B0-----:R-:W-:Y:S02]  /*4ed0*/  IMAD.IADD R70, R113, 0x1, R162 ;  /* 0x0000000171467824 */ /* 0x001fe400078e02a2 */
[--C-:B------:R-:W-:Y:S01]  /*4ee0*/  IMAD.X R71, R102, 0x1, R163.reuse, P2 ;  /* 0x0000000166477824 */ /* 0x100fe200010e06a3 */
[-C--:B------:R-:W-:Y:S01]  /*4ef0*/  IADD3 RZ, P2, R117, R162.reuse, RZ ;  /* 0x000000a275ff7210 */ /* 0x080fe20007f5e0ff */
[----:B-1----:R-:W-:Y:S01]  /*4f00*/  IMAD.X R57, R104, 0x1, R163, P1 ;  /* 0x0000000168397824 */ /* 0x002fe200008e06a3 */
[-C--:B------:R-:W-:Y:S02]  /*4f10*/  IADD3 R56, R115, R162.reuse, RZ ;  /* 0x000000a273387210 */ /* 0x080fe40007ffe0ff */
[----:B------:R-:W-:Y:S01]  /*4f20*/  IADD3 RZ, P1, R119, R162, RZ ;  /* 0x000000a277ff7210 */ /* 0x000fe20007f3e0ff */
[----:B------:R0:W2:Y:S01]  /*4f30*/  @!P0 LDG.E.U16 R236, desc[UR8][R70.64] ;  /* 0x0000000846ec8981 */ /* 0x0000a2000c1e1500 */
[----:B------:R-:W-:-:S03]  /*4f40*/  PRMT R211, RZ, 0x7610, R211 ;  /* 0x00007610ffd37816 */ /* 0x000fc600000000d3 */
[----:B------:R1:W2:Y:S01]  /*4f50*/  @!P0 LDG.E.U16 R228, desc[UR8][R56.64] ;  /* 0x0000000838e48981 */ /* 0x0002a2000c1e1500 */
[----:B------:R-:W-:Y:S01]  /*4f60*/  PRMT R203, RZ, 0x7610, R203 ;  /* 0x00007610ffcb7816 */ /* 0x000fe200000000cb */
[--C-:B0-----:R-:W-:Y:S02]  /*4f70*/  IMAD.IADD R70, R117, 0x1, R162.reuse ;  /* 0x0000000175467824 */ /* 0x101fe400078e02a2 */
[----:B------:R-:W-:Y:S01]  /*4f80*/  IMAD.X R71, R106, 0x1, R163, P2 ;  /* 0x000000016a477824 */ /* 0x000fe200010e06a3 */
[-C--:B------:R-:W-:Y:S01]  /*4f90*/  IADD3 RZ, P2, R121, R162.reuse, RZ ;  /* 0x000000a279ff7210 */ /* 0x080fe20007f5e0ff */
[----:B-1----:R-:W-:Y:S01]  /*4fa0*/  IMAD.IADD R56, R119, 0x1, R162 ;  /* 0x0000000177387824 */ /* 0x002fe200078e02a2 */
[----:B------:R-:W-:Y:S02]  /*4fb0*/  IADD3.X R57, R108, R163, RZ, P1, !PT ;  /* 0x000000a36c397210 */ /* 0x000fe40000ffe4ff */
[----:B------:R-:W-:Y:S01]  /*4fc0*/  IADD3 RZ, P1, R123, R162, RZ ;  /* 0x000000a27bff7210 */ /* 0x000fe20007f3e0ff */
[----:B------:R0:W2:Y:S01]  /*4fd0*/  @!P0 LDG.E.U16 R219, desc[UR8][R70.64] ;  /* 0x0000000846db8981 */ /* 0x0000a2000c1e1500 */
[----:B------:R-:W-:-:S03]  /*4fe0*/  PRMT R195, RZ, 0x7610, R195 ;  /* 0x00007610ffc37816 */ /* 0x000fc600000000c3 */
[----:B------:R1:W2:Y:S01]  /*4ff0*/  @!P0 LDG.E.U16 R211, desc[UR8][R56.64] ;  /* 0x0000000838d38981 */ /* 0x0002a2000c1e1500 */
[----:B------:R-:W-:Y:S01]  /*5000*/  PRMT R85, RZ, 0x7610, R85 ;  /* 0x00007610ff557816 */ /* 0x000fe20000000055 */
[--C-:B0-----:R-:W-:Y:S02]  /*5010*/  IMAD.IADD R70, R121, 0x1, R162.reuse ;  /* 0x0000000179467824 */ /* 0x101fe400078e02a2 */
[--C-:B------:R-:W-:Y:S01]  /*5020*/  IMAD.X R71, R110, 0x1, R163.reuse, P2 ;  /* 0x000000016e477824 */ /* 0x100fe200010e06a3 */
[-C--:B------:R-:W-:Y:S01]  /*5030*/  IADD3 RZ, P2, R125, R162.reuse, RZ ;  /* 0x000000a27dff7210 */ /* 0x080fe20007f5e0ff */
[----:B-1----:R-:W-:Y:S02]  /*5040*/  IMAD.IADD R56, R123, 0x1, R162 ;  /* 0x000000017b387824 */ /* 0x002fe400078e02a2 */
[----:B------:R-:W-:Y:S01]  /*5050*/  IMAD.X R57, R112, 0x1, R163, P1 ;  /* 0x0000000170397824 */ /* 0x000fe200008e06a3 */
[----:B------:R-:W-:Y:S01]  /*5060*/  IADD3 RZ, P1, R127, R162, RZ ;  /* 0x000000a27fff7210 */ /* 0x000fe20007f3e0ff */
[----:B------:R0:W2:Y:S01]  /*5070*/  @!P0 LDG.E.U16 R203, desc[UR8][R70.64] ;  /* 0x0000000846cb8981 */ /* 0x0000a2000c1e1500 */
[----:B------:R-:W-:-:S03]  /*5080*/  PRMT R72, RZ, 0x7610, R72 ;  /* 0x00007610ff487816 */ /* 0x000fc60000000048 */
[----:B------:R1:W2:Y:S01]  /*5090*/  @!P0 LDG.E.U16 R195, desc[UR8][R56.64] ;  /* 0x0000000838c38981 */ /* 0x0002a2000c1e1500 */
[----:B------:R-:W-:Y:S02]  /*50a0*/  PRMT R78, RZ, 0x7610, R78 ;  /* 0x00007610ff4e7816 */ /* 0x000fe4000000004e */
[-C--:B0-----:R-:W-:Y:S01]  /*50b0*/  IADD3 R70, R125, R162.reuse, RZ ;  /* 0x000000a27d467210 */ /* 0x081fe20007ffe0ff */
        /* <DEDUP_REMOVED lines=8> */
[----:B------:R-:W-:Y:S01]  /*5140*/  PRMT R218, RZ, 0x7610, R218 ;  /* 0x00007610ffda7816 */ /* 0x000fe200000000da */
[--C-:B0-----:R-:W-:Y:S01]  /*5150*/  IMAD.IADD R70, R129, 0x1, R162.reuse ;  /* 0x0000000181467824 */ /* 0x101fe200078e02a2 */
[----:B------:R-:W-:Y:S02]  /*5160*/  IADD3.X R71, R118, R163, RZ, P2, !PT ;  /* 0x000000a376477210 */ /* 0x000fe400017fe4ff */
        /* <DEDUP_REMOVED lines=17> */
[--C-:B0-----:R-:W-:Y:S02]  /*5280*/  IMAD.IADD R70, R137, 0x1, R162.reuse ;  /* 0x0000000189467824 */ /* 0x101fe400078e02a2 */
[----:B------:R-:W-:Y:S01]  /*5290*/  IMAD.X R71, R126, 0x1, R163, P2 ;  /* 0x000000017e477824 */ /* 0x000fe200010e06a3 */
[-C--:B------:R-:W-:Y:S01]  /*52a0*/  IADD3 RZ, P2, R141, R162.reuse, RZ ;  /* 0x000000a28dff7210 */ /* 0x080fe20007f5e0ff */
[----:B-1----:R-:W-:Y:S01]  /*52b0*/  IMAD.IADD R56, R139, 0x1, R162 ;  /* 0x000000018b387824 */ /* 0x002fe200078e02a2 */
[----:B------:R-:W-:Y:S02]  /*52c0*/  IADD3.X R57, R128, R163, RZ, P1, !PT ;  /* 0x000000a380397210 */ /* 0x000fe40000ffe4ff */
[----:B------:R-:W-:Y:S01]  /*52d0*/  IADD3 RZ, P1, R143, R162, RZ ;  /* 0x000000a28fff7210 */ /* 0x000fe20007f3e0ff */
[----:B------:R0:W2:Y:S01]  /*52e0*/  @!P0 LDG.E.U16 R202, desc[UR8][R70.64] ;  /* 0x0000000846ca8981 */ /* 0x0000a2000c1e1500 */
[----:B------:R-:W-:Y:S01]  /*52f0*/  PRMT R84, RZ, 0x7610, R84 ;  /* 0x00007610ff547816 */ /* 0x000fe20000000054 */
[----:B------:R-:W-:-:S02]  /*5300*/  IMAD.IADD R74, R141, 0x1, R162 ;  /* 0x000000018d4a7824 */ /* 0x000fc400078e02a2 */
[----:B------:R1:W2:Y:S01]  /*5310*/  @!P0 LDG.E.U16 R194, desc[UR8][R56.64] ;  /* 0x0000000838c28981 */ /* 0x0002a2000c1e1500 */
[----:B------:R-:W-:Y:S01]  /*5320*/  IMAD.X R75, R130, 0x1, R163, P2 ;  /* 0x00000001824b7824 */ /* 0x000fe200010e06a3 */
[-C--:B------:R-:W-:Y:S02]  /*5330*/  IADD3 RZ, P2, R145, R162.reuse, RZ ;  /* 0x000000a291ff7210 */ /* 0x080fe40007f5e0ff */
[----:B0-----:R-:W-:Y:S02]  /*5340*/  PRMT R71, RZ, 0x7610, R71 ;  /* 0x00007610ff477816 */ /* 0x001fe40000000047 */
[----:B------:R0:W2:Y:S01]  /*5350*/  @!P0 LDG.E.U16 R84, desc[UR8][R74.64] ;  /* 0x000000084a548981 */ /* 0x0000a2000c1e1500 */
[----:B-1----:R-:W-:Y:S02]  /*5360*/  IMAD.IADD R56, R143, 0x1, R162 ;  /* 0x000000018f387824 */ /* 0x002fe400078e02a2 */
[----:B------:R-:W-:Y:S01]  /*5370*/  IMAD.X R57, R132, 0x1, R163, P1 ;  /* 0x0000000184397824 */ /* 0x000fe200008e06a3 */
[----:B------:R-:W-:-:S02]  /*5380*/  IADD3 RZ, P1, R147, R162, RZ ;  /* 0x000000a293ff7210 */ /* 0x000fc40007f3e0ff */
[----:B------:R-:W-:Y:S02]  /*5390*/  PRMT R234, RZ, 0x7610, R234 ;  /* 0x00007610ffea7816 */ /* 0x000fe400000000ea */
[----:B------:R1:W2:Y:S01]  /*53a0*/  @!P0 LDG.E.U16 R71, desc[UR8][R56.64] ;  /* 0x0000000838478981 */ /* 0x0002a2000c1e1500 */
[----:B------:R-:W-:Y:S01]  /*53b0*/  PRMT R226, RZ, 0x7610, R226 ;  /* 0x00007610ffe27816 */ /* 0x000fe200000000e2 */
[----:B0-----:R-:W-:Y:S01]  /*53c0*/  IMAD.X R75, R134, 0x1, R163, P2 ;  /* 0x00000001864b7824 */ /* 0x001fe200010e06a3 */
[-C--:B------:R-:W-:Y:S02]  /*53d0*/  IADD3 R74, R145, R162.reuse, RZ ;  /* 0x000000a2914a7210 */ /* 0x080fe40007ffe0ff */
[----:B------:R-:W-:Y:S02]  /*53e0*/  IADD3 RZ, P2, R149, R162, RZ ;  /* 0x000000a295ff7210 */ /* 0x000fe40007f5e0ff */
[----:B------:R-:W-:Y:S01]  /*53f0*/  PRMT R217, RZ, 0x7610, R217 ;  /* 0x00007610ffd97816 */ /* 0x000fe200000000d9 */
[----:B------:R0:W2:Y:S01]  /*5400*/  @!P0 LDG.E.U16 R234, desc[UR8][R74.64] ;  /* 0x000000084aea8981 */ /* 0x0000a2000c1e1500 */
[----:B-1----:R-:W-:-:S02]  /*5410*/  IMAD.IADD R56, R147, 0x1, R162 ;  /* 0x0000000193387824 */ /* 0x002fc400078e02a2 */
[----:B------:R-:W-:Y:S01]  /*5420*/  IMAD.X R57, R136, 0x1, R163, P1 ;  /* 0x0000000188397824 */ /* 0x000fe200008e06a3 */
[-C--:B------:R-:W-:Y:S02]  /*5430*/  IADD3 RZ, P1, R150, R162.reuse, RZ ;  /* 0x000000a296ff7210 */ /* 0x080fe40007f3e0ff */
[----:B------:R-:W-:Y:S02]  /*5440*/  PRMT R209, RZ, 0x7610, R209 ;  /* 0x00007610ffd17816 */ /* 0x000fe400000000d1 */
[----:B------:R1:W2:Y:S01]  /*5450*/  @!P0 LDG.E.U16 R226, desc[UR8][R56.64] ;  /* 0x0000000838e28981 */ /* 0x0002a2000c1e1500 */
[--C-:B0-----:R-:W-:Y:S01]  /*5460*/  IMAD.IADD R74, R149, 0x1, R162.reuse ;  /* 0x00000001954a7824 */ /* 0x101fe200078e02a2 */
[----:B------:R-:W-:Y:S02]  /*5470*/  IADD3.X R75, R138, R163, RZ, P2, !PT ;  /* 0x000000a38a4b7210 */ /* 0x000fe400017fe4ff */
        /* <DEDUP_REMOVED lines=8> */
[----:B0-----:R-:W-:Y:S02]  /*5500*/  IMAD.IADD R74, R151, 0x1, R162 ;  /* 0x00000001974a7824 */ /* 0x001fe400078e02a2 */
[----:B------:R-:W-:Y:S01]  /*5510*/  IMAD.X R75, R142, 0x1, R163, P2 ;  /* 0x000000018e4b7824 */ /* 0x000fe200010e06a3 */
[----:B------:R-:W-:Y:S02]  /*5520*/  IADD3 RZ, P2, R153, R162, RZ ;  /* 0x000000a299ff7210 */ /* 0x000fe40007f5e0ff */
[----:B------:R-:W-:-:S02]  /*5530*/  PRMT R79, RZ, 0x7610, R79 ;  /* 0x00007610ff4f7816 */ /* 0x000fc4000000004f */
[----:B------:R0:W2:Y:S01]  /*5540*/  @!P0 LDG.E.U16 R201, desc[UR8][R74.64] ;  /* 0x000000084ac98981 */ /* 0x0000a2000c1e1500 */
[-C--:B-1----:R-:W-:Y:S01]  /*5550*/  IADD3 R56, R152, R162.reuse, RZ ;  /* 0x000000a298387210 */ /* 0x082fe20007ffe0ff */
[--C-:B------:R-:W-:Y:S01]  /*5560*/  IMAD.X R57, R144, 0x1, R163.reuse, P1 ;  /* 0x0000000190397824 */ /* 0x100fe200008e06a3 */
[----:B------:R-:W-:Y:S02]  /*5570*/  IADD3 RZ, P1, R154, R162, RZ ;  /* 0x000000a29aff7210 */ /* 0x000fe40007f3e0ff */
[----:B------:R-:W-:Y:S02]  /*5580*/  PRMT R70, RZ, 0x7610, R70 ;  /* 0x00007610ff467816 */ /* 0x000fe40000000046 */
[----:B------:R1:W2:Y:S01]  /*5590*/  @!P0 LDG.E.U16 R193, desc[UR8][R56.64] ;  /* 0x0000000838c18981 */ /* 0x0002a2000c1e1500 */
[----:B0-----:R-:W-:Y:S02]  /*55a0*/  IMAD.IADD R74, R153, 0x1, R162 ;  /* 0x00000001994a7824 */ /* 0x001fe400078e02a2 */
[----:B------:R-:W-:Y:S01]  /*55b0*/  IMAD.X R75, R146, 0x1, R163, P2 ;  /* 0x00000001924b7824 */ /* 0x000fe200010e06a3 */
[----:B------:R-:W-:-:S04]  /*55c0*/  PRMT R233, RZ, 0x7610, R233 ;  /* 0x00007610ffe97816 */ /* 0x000fc800000000e9 */
[----:B------:R0:W2:Y:S01]  /*55d0*/  @!P0 LDG.E.U16 R79, desc[UR8][R74.64] ;  /* 0x000000084a4f8981 */ /* 0x0000a2000c1e1500 */
[----:B-1----:R-:W-:Y:S01]  /*55e0*/  IADD3.X R57, R148, R163, RZ, P1, !PT ;  /* 0x000000a394397210 */ /* 0x002fe20000ffe4ff */
[----:B------:R-:W-:Y:S01]  /*55f0*/  IMAD.IADD R56, R154, 0x1, R162 ;  /* 0x000000019a387824 */ /* 0x000fe200078e02a2 */
[----:B------:R-:W-:-:S04]  /*5600*/  IADD3 R76, P1, R161, R162, RZ ;  /* 0x000000a2a14c7210 */ /* 0x000fc80007f3e0ff */
[----:B------:R1:W2:Y:S01]  /*5610*/  @!P0 LDG.E.U16 R70, desc[UR8][R56.64] ;  /* 0x0000000838468981 */ /* 0x0002a2000c1e1500 */
[--C-:B------:R-:W-:Y:S01]  /*5620*/  IMAD.X R77, R164, 0x1, R163.reuse, P1 ;  /* 0x00000001a44d7824 */ /* 0x100fe200008e06a3 */
[-C--:B0-----:R-:W-:Y:S02]  /*5630*/  IADD3 R74, P2, R17, R162.reuse, RZ ;  /* 0x000000a2114a7210 */ /* 0x081fe40007f5e0ff */
[----:B------:R-:W-:Y:S02]  /*5640*/  PRMT R222, RZ, 0x7610, R222 ;  /* 0x00007610ffde7816 */ /* 0x000fe400000000de */
[----:B------:R0:W2:Y:S01]  /*5650*/  @!P0 LDG.E.U16 R233, desc[UR8][R76.64] ;  /* 0x000000084ce98981 */ /* 0x0000a2000c1e1500 */
[----:B-1----:R-:W-:Y:S01]  /*5660*/  IADD3 R56, P1, R33, R162, RZ ;  /* 0x000000a221387210 */ /* 0x002fe20007f3e0ff */
[----:B------:R-:W-:Y:S01]  /*5670*/  IMAD.X R75, R6, 0x1, R163, P2 ;  /* 0x00000001064b7824 */ /* 0x000fe200010e06a3 */
[----:B------:R-:W-:-:S03]  /*5680*/  PRMT R232, RZ, 0x7610, R232 ;  /* 0x00007610ffe87816 */ /* 0x000fc600000000e8 */
[----:B------:R-:W-:Y:S01]  /*5690*/  IMAD.X R57, R22, 0x1, R163, P1 ;  /* 0x0000000116397824 */ /* 0x000fe200008e06a3 */
[----:B0-----:R-:W-:Y:S01]  /*56a0*/  IADD3 R76, P2, R49, R162, RZ ;  /* 0x000000a2314c7210 */ /* 0x001fe20007f5e0ff */
[----:B------:R0:W2:Y:S01]  /*56b0*/  @!P0 LDG.E.U16 R222, desc[UR8][R74.64] ;  /* 0x000000084ade8981 */ /* 0x0000a2000c1e1500 */
[----:B------:R-:W-:-:S03]  /*56c0*/  PRMT R231, RZ, 0x7610, R231 ;  /* 0x00007610ffe77816 */ /* 0x000fc600000000e7 */
[----:B------:R1:W2:Y:S01]  /*56d0*/  @!P0 LDG.E.U16 R232, desc[UR8][R56.64] ;  /* 0x0000000838e88981 */ /* 0x0002a2000c1e1500 */
[----:B------:R-:W-:Y:S01]  /*56e0*/  IMAD.X R77, R38, 0x1, R163, P2 ;  /* 0x00000001264d7824 */ /* 0x000fe200010e06a3 */
[----:B------:R-:W-:Y:S02]  /*56f0*/  PRMT R229, RZ, 0x7610, R229 ;  /* 0x00007610ffe57816 */ /* 0x000fe400000000e5 */
[-C--:B0-----:R-:W-:Y:S02]  /*5700*/  IADD3 R74, P1, R97, R162.reuse, RZ ;  /* 0x000000a2614a7210 */ /* 0x081fe40007f3e0ff */
[----:B------:R0:W2:Y:S01]  /*5710*/  @!P0 LDG.E.U16 R231, desc[UR8][R76.64] ;  /* 0x000000084ce78981 */ /* 0x0000a2000c1e1500 */
[-C--:B-1----:R-:W-:Y:S02]  /*5720*/  IADD3 R56, P2, R35, R162.reuse, RZ ;  /* 0x000000a223387210 */ /* 0x082fe40007f5e0ff */
[----:B------:R-:W-:Y:S02]  /*5730*/  IADD3.X R75, R54, R163, RZ, P1, !PT ;  /* 0x000000a3364b7210 */ /* 0x000fe40000ffe4ff */
[----:B------:R-:W-:Y:S01]  /*5740*/  PRMT R225, RZ, 0x7610, R225 ;  /* 0x00007610ffe17816 */ /* 0x000fe200000000e1 */
[----:B------:R-:W-:Y:S01]  /*5750*/  IMAD.X R57, R24, 0x1, R163, P2 ;  /* 0x0000000118397824 */ /* 0x000fe200010e06a3 */
[----:B0-----:R-:W-:Y:S01]  /*5760*/  IADD3 R76, P1, R19, R162, RZ ;  /* 0x000000a2134c7210 */ /* 0x001fe20007f3e0ff */
[----:B------:R0:W2:Y:S01]  /*5770*/  @!P0 LDG.E.U16 R229, desc[UR8][R74.64] ;  /* 0x000000084ae58981 */ /* 0x0000a2000c1e1500 */
[----:B------:R-:W-:-:S03]  /*5780*/  PRMT R214, RZ, 0x7610, R214 ;  /* 0x00007610ffd67816 */ /* 0x000fc600000000d6 */
[----:B------:R1:W2:Y:S01]  /*5790*/  @!P0 LDG.E.U16 R225, desc[UR8][R56.64] ;  /* 0x0000000838e18981 */ /* 0x0002a2000c1e1500 */
[--C-:B------:R-:W-:Y:S01]  /*57a0*/  IMAD.X R77, R8, 0x1, R163.reuse, P1 ;  /* 0x00000001084d7824 */ /* 0x100fe200008e06a3 */
[----:B------:R-:W-:Y:S02]  /*57b0*/  PRMT R224, RZ, 0x7610, R224 ;  /* 0x00007610ffe07816 */ /* 0x000fe400000000e0 */
[-C--:B0-----:R-:W-:Y:S02]  /*57c0*/  IADD3 R74, P2, R3, R162.reuse, RZ ;  /* 0x000000a2034a7210 */ /* 0x081fe40007f5e0ff */
[----:B------:R0:W2:Y:S01]  /*57d0*/  @!P0 LDG.E.U16 R214, desc[UR8][R76.64] ;  /* 0x000000084cd68981 */ /* 0x0000a2000c1e1500 */
[----:B-1----:R-:W-:Y:S02]  /*57e0*/  IADD3 R56, P1, R51, R162, RZ ;  /* 0x000000a233387210 */ /* 0x002fe40007f3e0ff */
[----:B------:R-:W-:Y:S01]  /*57f0*/  IMAD.X R75, R160, 0x1, R163, P2 ;  /* 0x00000001a04b7824 */ /* 0x000fe200010e06a3 */
[----:B------:R-:W-:-:S02]  /*5800*/  PRMT R223, RZ, 0x7610, R223 ;  /* 0x00007610ffdf7816 */ /* 0x000fc400000000df */
[----:B------:R-:W-:Y:S02]  /*5810*/  IMAD.X R57, R40, 0x1, R163, P1 ;  /* 0x0000000128397824 */ /* 0x000fe400008e06a3 */
[----:B------:R1:W2:Y:S01]  /*5820*/  @!P0 LDG.E.U16 R224, desc[UR8][R74.64] ;  /* 0x000000084ae08981 */ /* 0x0002a2000c1e1500 */
[-C--:B0-----:R-:W-:Y:S02]  /*5830*/  IADD3 R76, P1, R99, R162.reuse, RZ ;  /* 0x000000a2634c7210 */ /* 0x081fe40007f3e0ff */
[----:B------:R-:W-:Y:S01]  /*5840*/  PRMT R221, RZ, 0x7610, R221 ;  /* 0x00007610ffdd7816 */ /* 0x000fe200000000dd */
[----:B------:R0:W2:Y:S01]  /*5850*/  @!P0 LDG.E.U16 R223, desc[UR8][R56.64] ;  /* 0x0000000838df8981 */ /* 0x0000a2000c1e1500 */
[----:B------:R-:W-:Y:S02]  /*5860*/  IADD3.X R77, R88, R163, RZ, P1, !PT ;  /* 0x000000a3584d7210 */ /* 0x000fe40000ffe4ff */
[----:B-1----:R-:W-:-:S03]  /*5870*/  IADD3 R74, P2, R21, R162, RZ ;  /* 0x000000a2154a7210 */ /* 0x002fc60007f5e0ff */
[----:B------:R1:W2:Y:S01]  /*5880*/  @!P0 LDG.E.U16 R221, desc[UR8][R76.64] ;  /* 0x000000084cdd8981 */ /* 0x0002a2000c1e1500 */
[----:B0-----:R-:W-:Y:S01]  /*5890*/  IADD3 R56, P1, R5, R162, RZ ;  /* 0x000000a205387210 */ /* 0x001fe20007f3e0ff */
[----:B------:R-:W-:Y:S01]  /*58a0*/  IMAD.X R75, R10, 0x1, R163, P2 ;  /* 0x000000010a4b7824 */ /* 0x000fe200010e06a3 */
[----:B------:R-:W-:-:S03]  /*58b0*/  PRMT R216, RZ, 0x7610, R216 ;  /* 0x00007610ffd87816 */ /* 0x000fc600000000d8 */
[--C-:B------:R-:W-:Y:S01]  /*58c0*/  IMAD.X R57, R159, 0x1, R163.reuse, P1 ;  /* 0x000000019f397824 */ /* 0x100fe200008e06a3 */
[----:B-1----:R-:W-:Y:S02]  /*58d0*/  IADD3 R76, P2, R37, R162, RZ ;  /* 0x000000a2254c7210 */ /* 0x002fe40007f5e0ff */
[----:B------:R-:W-:Y:S02]  /*58e0*/  PRMT R206, RZ, 0x7610, R206 ;  /* 0x00007610ffce7816 */ /* 0x000fe400000000ce */
[----:B------:R0:W2:Y:S01]  /*58f0*/  @!P0 LDG.E.U16 R216, desc[UR8][R56.64] ;  /* 0x0000000838d88981 */ /* 0x0000a2000c1e1500 */
[----:B------:R-:W-:Y:S01]  /*5900*/  IMAD.X R77, R26, 0x1, R163, P2 ;  /* 0x000000011a4d7824 */ /* 0x000fe200010e06a3 */
[----:B------:R-:W-:Y:S02]  /*5910*/  PRMT R215, RZ, 0x7610, R215 ;  /* 0x00007610ffd77816 */ /* 0x000fe400000000d7 */
[----:B------:R1:W2:Y:S01]  /*5920*/  @!P0 LDG.E.U16 R206, desc[UR8][R74.64] ;  /* 0x000000084ace8981 */ /* 0x0002a2000c1e1500 */
[----:B------:R-:W-:-:S02]  /*5930*/  PRMT R198, RZ, 0x7610, R198 ;  /* 0x00007610ffc67816 */ /* 0x000fc400000000c6 */
[----:B------:R-:W-:Y:S01]  /*5940*/  PRMT R213, RZ, 0x7610, R213 ;  /* 0x00007610ffd57816 */ /* 0x000fe200000000d5 */
[----:B------:R5:W2:Y:S01]  /*5950*/  @!P0 LDG.E.U16 R215, desc[UR8][R76.64] ;  /* 0x000000084cd78981 */ /* 0x000aa2000c1e1500 */
[----:B0-----:R-:W-:-:S04]  /*5960*/  IADD3 R56, P2, R23, R162, RZ ;  /* 0x000000a217387210 */ /* 0x001fc80007f5e0ff */
[----:B------:R-:W-:Y:S02]  /*5970*/  IADD3.X R57, R12, R163, RZ, P2, !PT ;  /* 0x000000a30c397210 */ /* 0x000fe400017fe4ff */
[----:B-1----:R-:W-:-:S03]  /*5980*/  IADD3 R74, P1, R53, R162, RZ ;  /* 0x000000a2354a7210 */ /* 0x002fc60007f3e0ff */
[----:B------:R0:W2:Y:S02]  /*5990*/  @!P0 LDG.E.U16 R198, desc[UR8][R56.64] ;  /* 0x0000000838c68981 */ /* 0x0000a4000c1e1500 */
[----:B------:R-:W-:Y:S01]  /*59a0*/  IMAD.X R75, R42, 0x1, R163, P1 ;  /* 0x000000012a4b7824 */ /* 0x000fe200008e06a3 */
[-C--:B-----5:R-:W-:Y:S02]  /*59b0*/  IADD3 R76, P1, R7, R162.reuse, RZ ;  /* 0x000000a2074c7210 */ /* 0x0a0fe40007f3e0ff */
[----:B------:R-:W-:Y:S02]  /*59c0*/  PRMT R207, RZ, 0x7610, R207 ;  /* 0x00007610ffcf7816 */ /* 0x000fe400000000cf */
[----:B------:R1:W5:Y:S01]  /*59d0*/  @!P0 LDG.E.U16 R213, desc[UR8][R74.64] ;  /* 0x000000084ad58981 */ /* 0x000362000c1e1500 */
[----:B0-----:R-:W-:Y:S01]  /*59e0*/  IADD3 R56, P2, R39, R162, RZ ;  /* 0x000000a227387210 */ /* 0x001fe20007f5e0ff */
[----:B------:R-:W-:-:S04]  /*59f0*/  IMAD.X R77, R158, 0x1, R163, P1 ;  /* 0x000000019e4d7824 */ /* 0x000fc800008e06a3 */
[----:B------:R-:W-:Y:S01]  /*5a00*/  IMAD.X R57, R28, 0x1, R163, P2 ;  /* 0x000000011c397824 */ /* 0x000fe200010e06a3 */
[----:B-1----:R-:W-:Y:S02]  /*5a10*/  IADD3 R74, P1, R55, R162, RZ ;  /* 0x000000a2374a7210 */ /* 0x002fe40007f3e0ff */
[----:B------:R-:W-:Y:S02]  /*5a20*/  PRMT R205, RZ, 0x7610, R205 ;  /* 0x00007610ffcd7816 */ /* 0x000fe400000000cd */
[----:B------:R0:W5:Y:S01]  /*5a30*/  @!P0 LDG.E.U16 R207, desc[UR8][R56.64] ;  /* 0x0000000838cf8981 */ /* 0x000162000c1e1500 */
[----:B------:R-:W-:Y:S01]  /*5a40*/  IMAD.X R75, R44, 0x1, R163, P1 ;  /* 0x000000012c4b7824 */ /* 0x000fe200008e06a3 */
[----:B------:R-:W-:-:S04]  /*5a50*/  PRMT R187, RZ, 0x7610, R187 ;  /* 0x00007610ffbb7816 */ /* 0x000fc800000000bb */
[----:B------:R1:W5:Y:S01]  /*5a60*/  @!P0 LDG.E.U16 R205, desc[UR8][R74.64] ;  /* 0x000000084acd8981 */ /* 0x000362000c1e1500 */
[----:B0-----:R-:W-:-:S05]  /*5a70*/  IADD3 R56, P1, R25, R162, RZ ;  /* 0x000000a219387210 */ /* 0x001fca0007f3e0ff */
[----:B------:R-:W-:Y:S01]  /*5a80*/  IMAD.X R57, R14, 0x1, R163, P1 ;  /* 0x000000010e397824 */ /* 0x000fe200008e06a3 */
[----:B-1----:R-:W-:-:S04]  /*5a90*/  IADD3 R74, P1, R9, R162, RZ ;  /* 0x000000a2094a7210 */ /* 0x002fc80007f3e0ff */
[----:B------:R0:W5:Y:S01]  /*5aa0*/  @!P0 LDG.E.U16 R187, desc[UR8][R56.64] ;  /* 0x0000000838bb8981 */ /* 0x000162000c1e1500 */
[----:B------:R-:W-:Y:S02]  /*5ab0*/  IADD3.X R75, R157, R163, RZ, P1, !PT ;  /* 0x000000a39d4b7210 */ /* 0x000fe40000ffe4ff */
[----:B------:R-:W-:Y:S02]  /*5ac0*/  PRMT R199, RZ, 0x7610, R199 ;  /* 0x00007610ffc77816 */ /* 0x000fe400000000c7 */
[----:B0-----:R-:W-:-:S05]  /*5ad0*/  IADD3 R56, P1, R41, R162, RZ ;  /* 0x000000a229387210 */ /* 0x001fca0007f3e0ff */
[----:B------:R-:W-:-:S05]  /*5ae0*/  IMAD.X R57, R30, 0x1, R163, P1 ;  /* 0x000000011e397824 */ /* 0x000fca00008e06a3 */
[----:B------:R0:W5:Y:S01]  /*5af0*/  @!P0 LDG.E.U16 R199, desc[UR8][R56.64] ;  /* 0x0000000838c78981 */ /* 0x000162000c1e1500 */
[----:B------:R-:W-:Y:S02]  /*5b00*/  PRMT R197, RZ, 0x7610, R197 ;  /* 0x00007610ffc57816 */ /* 0x000fe400000000c5 */
[----:B0-----:R-:W-:Y:S02]  /*5b10*/  IADD3 R56, P1, R89, R162, RZ ;  /* 0x000000a259387210 */ /* 0x001fe40007f3e0ff */
[----:B------:R-:W-:-:S03]  /*5b20*/  PRMT R200, RZ, 0x7610, R200 ;  /* 0x00007610ffc87816 */ /* 0x000fc600000000c8 */
[----:B------:R-:W-:-:S03]  /*5b30*/  IMAD.X R57, R46, 0x1, R163, P1 ;  /* 0x000000012e397824 */ /* 0x000fc600008e06a3 */
[----:B------:R0:W5:Y:S04]  /*5b40*/  @!P0 LDG.E.U16 R200, desc[UR8][R74.64] ;  /* 0x000000084ac88981 */ /* 0x000168000c1e1500 */
[----:B------:R1:W5:Y:S01]  /*5b50*/  @!P0 LDG.E.U16 R197, desc[UR8][R56.64] ;  /* 0x0000000838c58981 */ /* 0x000362000c1e1500 */
[----:B0-----:R-:W-:Y:S02]  /*5b60*/  PRMT R75, RZ, 0x7610, R75 ;  /* 0x00007610ff4b7816 */ /* 0x001fe4000000004b */
[----:B-1----:R-:W-:-:S05]  /*5b70*/  IADD3 R56, P1, R11, R162, RZ ;  /* 0x000000a20b387210 */ /* 0x002fca0007f3e0ff */
[----:B------:R-:W-:-:S05]  /*5b80*/  IMAD.X R57, R0, 0x1, R163, P1 ;  /* 0x0000000100397824 */ /* 0x000fca00008e06a3 */
[----:B------:R0:W5:Y:S01]  /*5b90*/  @!P0 LDG.E.U16 R75, desc[UR8][R56.64] ;  /* 0x00000008384b8981 */ /* 0x000162000c1e1500 */
[----:B------:R-:W-:Y:S02]  /*5ba0*/  PRMT R192, RZ, 0x7610, R192 ;  /* 0x00007610ffc07816 */ /* 0x000fe400000000c0 */
[----:B0-----:R-:W-:-:S05]  /*5bb0*/  IADD3 R56, P1, R27, R162, RZ ;  /* 0x000000a21b387210 */ /* 0x001fca0007f3e0ff */
[----:B------:R-:W-:Y:S01]  /*5bc0*/  IMAD.X R57, R16, 0x1, R163, P1 ;  /* 0x0000000110397824 */ /* 0x000fe200008e06a3 */
[----:B------:R-:W-:-:S04]  /*5bd0*/  PRMT R191, RZ, 0x7610, R191 ;  /* 0x00007610ffbf7816 */ /* 0x000fc800000000bf */
[----:B------:R0:W5:Y:S02]  /*5be0*/  @!P0 LDG.E.U16 R192, desc[UR8][R56.64] ;  /* 0x0000000838c08981 */ /* 0x000164000c1e1500 */
[----:B0-----:R-:W-:-:S04]  /*5bf0*/  IADD3 R56, P1, R43, R162, RZ ;  /* 0x000000a22b387210 */ /* 0x001fc80007f3e0ff */
[----:B------:R-:W-:-:S05]  /*5c00*/  IADD3.X R57, R32, R163, RZ, P1, !PT ;  /* 0x000000a320397210 */ /* 0x000fca0000ffe4ff */
[----:B------:R0:W5:Y:S01]  /*5c10*/  @!P0 LDG.E.U16 R191, desc[UR8][R56.64] ;  /* 0x0000000838bf8981 */ /* 0x000162000c1e1500 */
        /* <DEDUP_REMOVED lines=12> */
[----:B------:R-:W-:Y:S01]  /*5ce0*/  IMAD.X R57, R18, 0x1, R163, P1 ;  /* 0x0000000112397824 */ /* 0x000fe200008e06a3 */
[----:B------:R-:W0:Y:S04]  /*5cf0*/  S2R R230, SR_TID.X ;  /* 0x0000000000e67919 */ /* 0x000e280000002100 */
[----:B------:R1:W5:Y:S01]  /*5d00*/  @!P0 LDG.E.U16 R77, desc[UR8][R56.64] ;  /* 0x00000008384d8981 */ /* 0x000362000c1e1500 */
[----:B------:R-:W-:Y:S02]  /*5d10*/  PRMT R76, RZ, 0x7610, R76 ;  /* 0x00007610ff4c7816 */ /* 0x000fe4000000004c */
[----:B-1----:R-:W-:-:S05]  /*5d20*/  IADD3 R56, P1, R45, R162, RZ ;  /* 0x000000a22d387210 */ /* 0x002fca0007f3e0ff */
[----:B------:R-:W-:Y:S01]  /*5d30*/  IMAD.X R57, R34, 0x1, R163, P1 ;  /* 0x0000000122397824 */ /* 0x000fe200008e06a3 */
[----:B------:R-:W-:-:S04]  /*5d40*/  PRMT R74, RZ, 0x7610, R74 ;  /* 0x00007610ff4a7816 */ /* 0x000fc8000000004a */
[----:B------:R1:W5:Y:S02]  /*5d50*/  @!P0 LDG.E.U16 R76, desc[UR8][R56.64] ;  /* 0x00000008384c8981 */ /* 0x000364000c1e1500 */
[----:B-1----:R-:W-:-:S04]  /*5d60*/  IADD3 R56, P1, R93, R162, RZ ;  /* 0x000000a25d387210 */ /* 0x002fc80007f3e0ff */
[----:B------:R-:W-:-:S05]  /*5d70*/  IADD3.X R57, R50, R163, RZ, P1, !PT ;  /* 0x000000a332397210 */ /* 0x000fca0000ffe4ff */
[----:B------:R1:W5:Y:S01]  /*5d80*/  @!P0 LDG.E.U16 R74, desc[UR8][R56.64] ;  /* 0x00000008384a8981 */ /* 0x000362000c1e1500 */
[----:B------:R-:W-:Y:S02]  /*5d90*/  PRMT R65, RZ, 0x7610, R65 ;  /* 0x00007610ff417816 */ /* 0x000fe40000000041 */
[----:B-1----:R-:W-:-:S05]  /*5da0*/  IADD3 R56, P1, R15, R162, RZ ;  /* 0x000000a20f387210 */ /* 0x002fca0007f3e0ff */
[----:B------:R-:W-:Y:S01]  /*5db0*/  IMAD.X R57, R4, 0x1, R163, P1 ;  /* 0x0000000104397824 */ /* 0x000fe200008e06a3 */
[----:B------:R-:W1:Y:S04]  /*5dc0*/  S2UR UR6, SR_CgaCtaId ;  /* 0x00000000000679c3 */ /* 0x000e680000008800 */
[----:B------:R4:W5:Y:S01]  /*5dd0*/  @!P0 LDG.E.U16 R65, desc[UR8][R56.64] ;  /* 0x0000000838418981 */ /* 0x000962000c1e1500 */
[----:B------:R-:W-:Y:S01]  /*5de0*/  SHF.R.S32.HI R69, RZ, 0x6, R68 ;  /* 0x00000006ff457819 */ /* 0x000fe20000011444 */
[C---:B0-----:R-:W-:Y:S02]  /*5df0*/  IMAD.SHL.U32 R186, R230.reuse, 0x20, RZ ;  /* 0x00000020e6ba7824 */ /* 0x041fe400078e00ff */
[----:B----4-:R-:W-:Y:S01]  /*5e00*/  IMAD.SHL.U32 R56, R230, 0x40, RZ ;  /* 0x00000040e6387824 */ /* 0x010fe200078e00ff */
[----:B------:R-:W-:-:S04]  /*5e10*/  SGXT R69, R69, 0x1 ;  /* 0x000000014545781a */ /* 0x000fc80000000200 */
[----:B------:R-:W-:Y:S02]  /*5e20*/  LOP3.LUT R57, R56, 0x1800, RZ, 0xc0, !PT ;  /* 0x0000180038397812 */ /* 0x000fe400078ec0ff */
[----:B------:R-:W-:Y:S01]  /*5e30*/  LOP3.LUT R56, R230, 0x7, RZ, 0xc0, !PT ;  /* 0x00000007e6387812 */ /* 0x000fe200078ec0ff */
[----:B------:R-:W-:Y:S01]  /*5e40*/  IMAD.SHL.U32 R235, R68, 0x2, RZ ;  /* 0x0000000244eb7824 */ /* 0x000fe200078e00ff */
[----:B------:R-:W-:Y:S01]  /*5e50*/  SHF.R.S32.HI R251, RZ, 0x2, R230 ;  /* 0x00000002fffb7819 */ /* 0x000fe200000114e6 */
[----:B------:R-:W0:Y:S01]  /*5e60*/  S2UR UR5, SR_CgaCtaId ;  /* 0x00000000000579c3 */ /* 0x000e220000008800 */
[----:B------:R-:W-:Y:S02]  /*5e70*/  LOP3.LUT R68, R186, 0x60, RZ, 0xc0, !PT ;  /* 0x00000060ba447812 */ /* 0x000fe400078ec0ff */
[C---:B------:R-:W-:Y:S01]  /*5e80*/  LEA R190, R56.reuse, R57, 0x8 ;  /* 0x0000003938be7211 */ /* 0x040fe200078e40ff */
[----:B------:R-:W-:Y:S01]  /*5e90*/  IMAD.SHL.U32 R56, R56, 0x10, RZ ;  /* 0x0000001038387824 */ /* 0x000fe200078e00ff */
[----:B------:R-:W-:Y:S01]  /*5ea0*/  LOP3.LUT R186, R69, 0x90, RZ, 0xc0, !PT ;  /* 0x0000009045ba7812 */ /* 0x000fe200078ec0ff */
[----:B------:R-:W-:Y:S01]  /*5eb0*/  IMAD.SHL.U32 R57, R230, 0x2, RZ ;  /* 0x00000002e6397824 */ /* 0x000fe200078e00ff */
[----:B------:R-:W-:-:S02]  /*5ec0*/  SGXT R251, R251, 0x1 ;  /* 0x00000001fbfb781a */ /* 0x000fc40000000200 */
[----:B------:R-:W-:Y:S02]  /*5ed0*/  LOP3.LUT R235, R186, 0x7e, R235, 0x78, !PT ;  /* 0x0000007ebaeb7812 */ /* 0x000fe400078e78eb */
[----:B------:R-:W-:Y:S02]  /*5ee0*/  LOP3.LUT R186, R56, 0x30, R57, 0x78, !PT ;  /* 0x0000003038ba7812 */ /* 0x000fe400078e7839 */
[----:B------:R-:W-:Y:S02]  /*5ef0*/  LOP3.LUT R68, R68, 0x90, R251, 0xf8, !PT ;  /* 0x0000009044447812 */ /* 0x000fe400078ef8fb */
[----:B------:R-:W-:Y:S02]  /*5f00*/  IADD3 R56, P1, R31, R162, RZ ;  /* 0x000000a21f387210 */ /* 0x000fe40007f3e0ff */
[----:B------:R-:W-:Y:S02]  /*5f10*/  LOP3.LUT R251, R68, 0x10, R57, 0x78, !PT ;  /* 0x0000001044fb7812 */ /* 0x000fe400078e7839 */
[----:B------:R-:W-:Y:S01]  /*5f20*/  PRMT R69, RZ, 0x7610, R69 ;  /* 0x00007610ff457816 */ /* 0x000fe20000000045 */
[----:B------:R-:W-:Y:S01]  /*5f30*/  IMAD.X R57, R20, 0x1, R163, P1 ;  /* 0x0000000114397824 */ /* 0x000fe200008e06a3 */
[----:B------:R-:W-:Y:S01]  /*5f40*/  UMOV UR4, 0x400 ;  /* 0x0000040000047882 */ /* 0x000fe20000000000 */
[----:B------:R-:W-:Y:S01]  /*5f50*/  SHF.L.U32 R68, R230, 0x4, RZ ;  /* 0x00000004e6447819 */ /* 0x000fe200000006ff */
[----:B-1----:R-:W-:-:S02]  /*5f60*/  ULEA UR6, UR6, UR4, 0x18 ;  /* 0x0000000406067291 */ /* 0x002fc4000f8ec03f */
[----:B------:R1:W4:Y:S01]  /*5f70*/  @!P0 LDG.E.U16 R69, desc[UR8][R56.64] ;  /* 0x0000000838458981 */ /* 0x000322000c1e1500 */
[----:B------:R-:W-:Y:S01]  /*5f80*/  LOP3.LUT R68, R68, 0x100, RZ, 0xc0, !PT ;  /* 0x0000010044447812 */ /* 0x000fe200078ec0ff */
[----:B------:R-:W-:Y:S01]  /*5f90*/  IMAD.IADD R190, R190, 0x1, R186 ;  /* 0x00000001bebe7824 */ /* 0x000fe200078e02ba */
[----:B0-----:R-:W-:Y:S02]  /*5fa0*/  ULEA UR4, UR5, UR4, 0x18 ;  /* 0x0000000405047291 */ /* 0x001fe4000f8ec03f */
[--C-:B------:R-:W-:Y:S02]  /*5fb0*/  IADD3 R186, R251, UR6, R68.reuse ;  /* 0x00000006fbba7c10 */ /* 0x100fe4000fffe044 */
[----:B-1----:R-:W-:Y:S02]  /*5fc0*/  IADD3 R56, P1, R47, R162, RZ ;  /* 0x000000a22f387210 */ /* 0x002fe40007f3e0ff */
[----:B------:R-:W-:-:S03]  /*5fd0*/  PRMT R68, RZ, 0x7610, R68 ;  /* 0x00007610ff447816 */ /* 0x000fc60000000044 */
[----:B------:R-:W-:Y:S01]  /*5fe0*/  IMAD.X R57, R36, 0x1, R163, P1 ;  /* 0x0000000124397824 */ /* 0x000fe200008e06a3 */
[----:B------:R0:W-:Y:S04]  /*5ff0*/  STS.U16 [R235+UR4+0x4000], R66 ;  /* 0x00400042eb007988 */ /* 0x0001e80008000404 */
[----:B------:R1:W4:Y:S01]  /*6000*/  @!P0 LDG.E.U16 R68, desc[UR8][R56.64] ;  /* 0x0000000838448981 */ /* 0x000322000c1e1500 */
[----:B0-----:R-:W-:Y:S02]  /*6010*/  PRMT R66, RZ, 0x7610, R66 ;  /* 0x00007610ff427816 */ /* 0x001fe40000000042 */
[----:B-1----:R-:W-:-:S05]  /*6020*/  IADD3 R56, P1, R95, R162, RZ ;  /* 0x000000a25f387210 */ /* 0x002fca0007f3e0ff */
[----:B------:R-:W-:-:S05]  /*6030*/  IMAD.X R57, R52, 0x1, R163, P1 ;  /* 0x0000000134397824 */ /* 0x000fca00008e06a3 */
[----:B------:R0:W4:Y:S02]  /*6040*/  @!P0 LDG.E.U16 R66, desc[UR8][R56.64] ;  /* 0x0000000838428981 */ /* 0x000124000c1e1500 */
[----:B0-----:R-:W-:Y:S02]  /*6050*/  IMAD.MOV.U32 R56, RZ, RZ, R154 ;  /* 0x000000ffff387224 */ /* 0x001fe400078e009a */
[----:B------:R-:W-:Y:S02]  /*6060*/  IMAD.MOV.U32 R57, RZ, RZ, R148 ;  /* 0x000000ffff397224 */ /* 0x000fe400078e0094 */
[----:B------:R-:W-:-:S04]  /*6070*/  IMAD.WIDE R56, R166, 0x2, R56 ;  /* 0x00000002a6387825 */ /* 0x000fc800078e0238 */
[----:B------:R-:W-:Y:S01]  /*6080*/  IMAD.MOV.U32 R148, RZ, RZ, R57 ;  /* 0x000000ffff947224 */ /* 0x000fe200078e0039 */
[----:B------:R-:W-:Y:S01]  /*6090*/  MOV R154, R56 ;  /* 0x00000038009a7202 */ /* 0x000fe20000000f00 */
[----:B------:R-:W-:Y:S01]  /*60a0*/  IMAD.MOV.U32 R56, RZ, RZ, R152 ;  /* 0x000000ffff387224 */ /* 0x000fe200078e0098 */
[----:B------:R-:W-:-:S03]  /*60b0*/  MOV R57, R144 ;  /* 0x0000009000397202 */ /* 0x000fc60000000f00 */
[----:B------:R-:W-:-:S04]  /*60c0*/  IMAD.WIDE R56, R166, 0x2, R56 ;  /* 0x00000002a6387825 */ /* 0x000fc800078e0238 */
[----:B------:R-:W-:Y:S02]  /*60d0*/  IMAD.MOV.U32 R152, RZ, RZ, R56 ;  /* 0x000000ffff987224 */ /* 0x000fe400078e0038 */
[----:B------:R-:W-:Y:S02]  /*60e0*/  IMAD.MOV.U32 R144, RZ, RZ, R57 ;  /* 0x000000ffff907224 */ /* 0x000fe400078e0039 */
[----:B------:R-:W-:Y:S02]  /*60f0*/  IMAD.MOV.U32 R56, RZ, RZ, R150 ;  /* 0x000000ffff387224 */ /* 0x000fe400078e0096 */
[----:B------:R-:W-:Y:S02]  /*6100*/  IMAD.MOV.U32 R57, RZ, RZ, R140 ;  /* 0x000000ffff397224 */ /* 0x000fe400078e008c */
[----:B------:R-:W-:-:S04]  /*6110*/  IMAD.WIDE R56, R166, 0x2, R56 ;  /* 0x00000002a6387825 */ /* 0x000fc800078e0238 */
[----:B------:R-:W-:Y:S01]  /*6120*/  IMAD.MOV.U32 R150, RZ, RZ, R56 ;  /* 0x000000ffff967224 */ /* 0x000fe200078e0038 */
[----:B------:R-:W-:Y:S01]  /*6130*/  MOV R56, R147 ;  /* 0x0000009300387202 */ /* 0x000fe20000000f00 */
[----:B------:R-:W-:Y:S02]  /*6140*/  IMAD.MOV.U32 R140, RZ, RZ, R57 ;  /* 0x000000ffff8c7224 */ /* 0x000fe400078e0039 */
[----:B------:R-:W-:Y:S01]  /*6150*/  IMAD.MOV.U32 R57, RZ, RZ, R136 ;  /* 0x000000ffff397224 */ /* 0x000fe200078e0088 */
[----:B------:R-:W-:Y:S01]  /*6160*/  LOP3.LUT R230, R230, 0x7f, RZ, 0xc0, !PT ;  /* 0x0000007fe6e67812 */ /* 0x000fe200078ec0ff */
[----:B------:R-:W-:-:S04]  /*6170*/  IMAD.WIDE R56, R166, 0x2, R56 ;  /* 0x00000002a6387825 */ /* 0x000fc800078e0238 */
[----:B------:R-:W-:Y:S01]  /*6180*/  IMAD.SHL.U32 R230, R230, 0x2, RZ ;  /* 0x00000002e6e67824 */ /* 0x000fe200078e00ff */
[----:B------:R-:W-:Y:S01]  /*6190*/  MOV R136, R57 ;  /* 0x0000003900887202 */ /* 0x000fe20000000f00 */
[----:B------:R-:W-:Y:S01]  /*61a0*/  IMAD.SHL.U32 R57, R238, 0x2, RZ ;  /* 0x00000002ee397824 */ /* 0x000fe200078e00ff */
[----:B------:R-:W-:Y:S01]  /*61b0*/  STS.U16 [R235+UR4+0x4100], R64 ;  /* 0x00410040eb007988 */ /* 0x000fe20008000404 */
[----:B------:R-:W-:Y:S01]  /*61c0*/  IMAD.MOV.U32 R147, RZ, RZ, R56 ;  /* 0x000000ffff937224 */ /* 0x000fe200078e0038 */
[C---:B------:R-:W-:Y:S02]  /*61d0*/  LOP3.LUT R56, R230.reuse, 0x10, RZ, 0x3c, !PT ;  /* 0x00000010e6387812 */ /* 0x040fe400078e3cff */
[----:B---3--:R-:W-:Y:S04]  /*61e0*/  STS.U16 [R235+UR4+0x4200], R59 ;  /* 0x0042003beb007988 */ /* 0x008fe80008000404 */
[----:B--2---:R0:W-:Y:S04]  /*61f0*/  STS.U16 [R235+UR4+0x4300], R58 ;  /* 0x0043003aeb007988 */ /* 0x0041e80008000404 */
[----:B------:R-:W-:Y:S04]  /*6200*/  STS.U16 [R235+UR4+0x4400], R249 ;  /* 0x004400f9eb007988 */ /* 0x000fe80008000404 */
[----:B------:R-:W-:Y:S01]  /*6210*/  STS.U16 [R235+UR4+0x4500], R248 ;  /* 0x004500f8eb007988 */ /* 0x000fe20008000404 */
[----:B0-----:R-:W-:-:S03]  /*6220*/  LOP3.LUT R58, R230, 0x20, RZ, 0x3c, !PT ;  /* 0x00000020e63a7812 */ /* 0x001fc600078e3cff */
[----:B------:R-:W-:Y:S04]  /*6230*/  STS.U16 [R235+UR4+0x4600], R247 ;  /* 0x004600f7eb007988 */ /* 0x000fe80008000404 */
        /* <DEDUP_REMOVED lines=12> */
[----:B------:R-:W-:Y:S04]  /*6300*/  STS.U16 [R57+UR4], R233 ;  /* 0x000000e939007988 */ /* 0x000fe80008000404 */
[----:B------:R-:W-:Y:S04]  /*6310*/  STS.U16 [R57+UR4+0x800], R222 ;  /* 0x000800de39007988 */ /* 0x000fe80008000404 */
[----:B------:R-:W-:Y:S04]  /*6320*/  STS.U16 [R57+UR4+0x1000], R232 ;  /* 0x001000e839007988 */ /* 0x000fe80008000404 */
[----:B------:R-:W-:Y:S04]  /*6330*/  STS.U16 [R57+UR4+0x1800], R231 ;  /* 0x001800e739007988 */ /* 0x000fe80008000404 */
[----:B------:R0:W-:Y:S01]  /*6340*/  STS.U16 [R57+UR4+0x2000], R229 ;  /* 0x002000e539007988 */ /* 0x0001e20008000404 */
[----:B------:R-:W-:-:S03]  /*6350*/  LOP3.LUT R64, R230, 0x40, RZ, 0x3c, !PT ;  /* 0x00000040e6407812 */ /* 0x000fc600078e3cff */
        /* <DEDUP_REMOVED lines=8> */
[----:B------:R0:W-:Y:S04]  /*63e0*/  STS.U16 [R56+UR4+0x2100], R221 ;  /* 0x002100dd38007988 */ /* 0x0001e80008000404 */
        /* <DEDUP_REMOVED lines=8> */
[----:B-----5:R-:W-:Y:S04]  /*6470*/  STS.U16 [R58+UR4+0x1a00], R213 ;  /* 0x001a00d53a007988 */ /* 0x020fe80008000404 */
[----:B------:R-:W-:Y:S04]  /*6480*/  STS.U16 [R57+UR4+0x2300], R212 ;  /* 0x002300d439007988 */ /* 0x000fe80008000404 */
[----:B------:R-:W-:Y:S04]  /*6490*/  STS.U16 [R57+UR4+0x2b00], R211 ;  /* 0x002b00d339007988 */ /* 0x000fe80008000404 */
[----:B------:R-:W-:Y:S04]  /*64a0*/  STS.U16 [R57+UR4+0x3300], R210 ;  /* 0x003300d239007988 */ /* 0x000fe80008000404 */
[----:B------:R-:W-:Y:S04]  /*64b0*/  STS.U16 [R57+UR4+0x3b00], R209 ;  /* 0x003b00d139007988 */ /* 0x000fe80008000404 */
[----:B------:R-:W-:Y:S04]  /*64c0*/  STS.U16 [R57+UR4+0xb00], R198 ;  /* 0x000b00c639007988 */ /* 0x000fe80008000404 */
[----:B------:R-:W-:Y:S04]  /*64d0*/  STS.U16 [R57+UR4+0x300], R208 ;  /* 0x000300d039007988 */ /* 0x000fe80008000404 */
[----:B------:R-:W-:Y:S04]  /*64e0*/  STS.U16 [R57+UR4+0x1300], R207 ;  /* 0x001300cf39007988 */ /* 0x000fe80008000404 */
[----:B------:R0:W-:Y:S04]  /*64f0*/  STS.U16 [R57+UR4+0x1b00], R205 ;  /* 0x001b00cd39007988 */ /* 0x0001e80008000404 */
[----:B------:R-:W-:Y:S01]  /*6500*/  STS.U16 [R64+UR4+0x2400], R204 ;  /* 0x002400cc40007988 */ /* 0x000fe20008000404 */
[----:B0-----:R-:W-:-:S02]  /*6510*/  LOP3.LUT R57, R230, 0x60, RZ, 0x3c, !PT ;  /* 0x00000060e6397812 */ /* 0x001fc400078e3cff */
[----:B------:R-:W-:Y:S01]  /*6520*/  LOP3.LUT R230, R230, 0x70, RZ, 0x3c, !PT ;  /* 0x00000070e6e67812 */ /* 0x000fe200078e3cff */
        /* <DEDUP_REMOVED lines=28> */
[----:B----4-:R-:W-:Y:S04]  /*66f0*/  STS.U16 [R230+UR4+0xf00], R69 ;  /* 0x000f0045e6007988 */ /* 0x010fe80008000404 */
[----:B------:R1:W-:Y:S04]  /*6700*/  STS.U16 [R230+UR4+0x1700], R68 ;  /* 0x00170044e6007988 */ /* 0x0003e80008000404 */
[----:B------:R-:W-:Y:S01]  /*6710*/  STS.U16 [R230+UR4+0x1f00], R66 ;  /* 0x001f0042e6007988 */ /* 0x000fe20008000404 */
[----:B------:R-:W-:Y:S01]  /*6720*/  BAR.SYNC.DEFER_BLOCKING 0x0 ;  /* 0x0000000000007b1d */ /* 0x000fe20000010000 */
[----:B0-----:R-:W-:-:S02]  /*6730*/  IMAD.MOV.U32 R70, RZ, RZ, R145 ;  /* 0x000000ffff467224 */ /* 0x001fc400078e0091 */
[----:B------:R-:W-:Y:S02]  /*6740*/  IMAD.MOV.U32 R71, RZ, RZ, R134 ;  /* 0x000000ffff477224 */ /* 0x000fe400078e0086 */
[----:B------:R-:W-:Y:S02]  /*6750*/  IMAD.MOV.U32 R72, RZ, RZ, R143 ;  /* 0x000000ffff487224 */ /* 0x000fe400078e008f */
[----:B------:R-:W-:Y:S02]  /*6760*/  IMAD.MOV.U32 R73, RZ, RZ, R132 ;  /* 0x000000ffff497224 */ /* 0x000fe400078e0084 */
[----:B------:R-:W-:-:S04]  /*6770*/  IMAD.WIDE R70, R166, 0x2, R70 ;  /* 0x00000002a6467825 */ /* 0x000fc800078e0246 */
[----:B------:R-:W-:Y:S01]  /*6780*/  IMAD.WIDE R72, R166, 0x2, R72 ;  /* 0x00000002a6487825 */ /* 0x000fe200078e0248 */
[----:B------:R-:W-:Y:S01]  /*6790*/  MOV R145, R70 ;  /* 0x0000004600917202 */ /* 0x000fe20000000f00 */
[----:B------:R-:W-:Y:S04]  /*67a0*/  LDSM.16.MT88.4 R64, [R186+0x4000] ;  /* 0x00400000ba40783b */ /* 0x000fe80000004200 */
[----:B------:R-:W0:Y:S01]  /*67b0*/  LDSM.16.M88.4 R56, [R190+UR6] ;  /* 0x00000006be38783b */ /* 0x000e220008000200 */
[----:B------:R-:W-:Y:S01]  /*67c0*/  IMAD.MOV.U32 R134, RZ, RZ, R71 ;  /* 0x000000ffff867224 */ /* 0x000fe200078e0047 */
[----:B------:R-:W-:Y:S01]  /*67d0*/  MOV R71, R130 ;  /* 0x0000008200477202 */ /* 0x000fe20000000f00 */
[----:B------:R-:W-:Y:S02]  /*67e0*/  IMAD.MOV.U32 R143, RZ, RZ, R72 ;  /* 0x000000ffff8f7224 */ /* 0x000fe400078e0048 */
[----:B------:R-:W-:-:S02]  /*67f0*/  IMAD.MOV.U32 R132, RZ, RZ, R73 ;  /* 0x000000ffff847224 */ /* 0x000fc400078e0049 */
[----:B------:R-:W-:Y:S01]  /*6800*/  IMAD.MOV.U32 R70, RZ, RZ, R141 ;  /* 0x000000ffff467224 */ /* 0x000fe200078e008d */
[----:B------:R-:W2:Y:S01]  /*6810*/  LDSM.16.M88.4 R72, [R190+UR6+0x2000] ;  /* 0x00200006be48783b */ /* 0x000ea20008000200 */
[----:B-1----:R-:W-:Y:S02]  /*6820*/  IMAD.MOV.U32 R68, RZ, RZ, R139 ;  /* 0x000000ffff447224 */ /* 0x002fe400078e008b */
[----:B------:R-:W-:Y:S02]  /*6830*/  IMAD.MOV.U32 R69, RZ, RZ, R128 ;  /* 0x000000ffff457224 */ /* 0x000fe400078e0080 */
[----:B------:R-:W-:Y:S01]  /*6840*/  IMAD.WIDE R70, R166, 0x2, R70 ;  /* 0x00000002a6467825 */ /* 0x000fe200078e0246 */
[----:B------:R-:W-:-:S03]  /*6850*/  MOV R77, R126 ;  /* 0x0000007e004d7202 */ /* 0x000fc60000000f00 */
[----:B------:R-:W-:Y:S01]  /*6860*/  IMAD.WIDE R68, R166, 0x2, R68 ;  /* 0x00000002a6447825 */ /* 0x000fe200078e0244 */
[----:B------:R-:W-:-:S03]  /*6870*/  MOV R141, R70 ;  /* 0x00000046008d7202 */ /* 0x000fc60000000f00 */
[----:B------:R-:W-:Y:S02]  /*6880*/  IMAD.MOV.U32 R76, RZ, RZ, R137 ;  /* 0x000000ffff4c7224 */ /* 0x000fe400078e0089 */
[----:B------:R-:W-:Y:S02]  /*6890*/  IMAD.MOV.U32 R130, RZ, RZ, R71 ;  /* 0x000000ffff827224 */ /* 0x000fe400078e0047 */
[----:B------:R-:W-:Y:S02]  /*68a0*/  IMAD.MOV.U32 R139, RZ, RZ, R68 ;  /* 0x000000ffff8b7224 */ /* 0x000fe400078e0044 */
[----:B------:R-:W-:Y:S02]  /*68b0*/  IMAD.MOV.U32 R128, RZ, RZ, R69 ;  /* 0x000000ffff807224 */ /* 0x000fe400078e0045 */
[----:B------:R-:W-:Y:S02]  /*68c0*/  IMAD.MOV.U32 R70, RZ, RZ, R135 ;  /* 0x000000ffff467224 */ /* 0x000fe400078e0087 */
[----:B------:R-:W-:-:S02]  /*68d0*/  IMAD.MOV.U32 R71, RZ, RZ, R124 ;  /* 0x000000ffff477224 */ /* 0x000fc400078e007c */
[----:B------:R-:W-:Y:S02]  /*68e0*/  IMAD.MOV.U32 R68, RZ, RZ, R133 ;  /* 0x000000ffff447224 */ /* 0x000fe400078e0085 */
[----:B------:R-:W-:Y:S02]  /*68f0*/  IMAD.MOV.U32 R69, RZ, RZ, R122 ;  /* 0x000000ffff457224 */ /* 0x000fe400078e007a */
[----:B------:R-:W-:-:S04]  /*6900*/  IMAD.WIDE R76, R166, 0x2, R76 ;  /* 0x00000002a64c7825 */ /* 0x000fc800078e024c */
[----:B------:R-:W-:Y:S01]  /*6910*/  IMAD.WIDE R70, R166, 0x2, R70 ;  /* 0x00000002a6467825 */ /* 0x000fe200078e0246 */
[----:B------:R-:W-:-:S03]  /*6920*/  MOV R137, R76 ;  /* 0x0000004c00897202 */ /* 0x000fc60000000f00 */
[----:B------:R-:W-:-:S04]  /*6930*/  IMAD.WIDE R68, R166, 0x2, R68 ;  /* 0x00000002a6447825 */ /* 0x000fc800078e0244 */
[----:B------:R-:W-:Y:S02]  /*6940*/  IMAD.MOV.U32 R126, RZ, RZ, R77 ;  /* 0x000000ffff7e7224 */ /* 0x000fe400078e004d */
[----:B------:R-:W1:Y:S01]  /*6950*/  LDSM.16.MT88.4 R76, [R186+0x4200] ;  /* 0x00420000ba4c783b */ /* 0x000e620000004200 */
[----:B------:R-:W-:Y:S01]  /*6960*/  IMAD.MOV.U32 R135, RZ, RZ, R70 ;  /* 0x000000ffff877224 */ /* 0x000fe200078e0046 */
[----:B------:R-:W-:Y:S01]  /*6970*/  MOV R122, R69 ;  /* 0x00000045007a7202 */ /* 0x000fe20000000f00 */
[----:B------:R-:W-:Y:S02]  /*6980*/  IMAD.MOV.U32 R124, RZ, RZ, R71 ;  /* 0x000000ffff7c7224 */ /* 0x000fe400078e0047 */
[----:B------:R-:W-:Y:S01]  /*6990*/  IMAD.MOV.U32 R133, RZ, RZ, R68 ;  /* 0x000000ffff857224 */ /* 0x000fe200078e0044 */
[----:B------:R-:W-:Y:S01]  /*69a0*/  MOV R68, R127 ;  /* 0x0000007f00447202 */ /* 0x000fe20000000f00 */
[----:B------:R-:W-:Y:S02]  /*69b0*/  IMAD.MOV.U32 R70, RZ, RZ, R129 ;  /* 0x000000ffff467224 */ /* 0x000fe400078e0081 */
[----:B------:R-:W-:-:S02]  /*69c0*/  IMAD.MOV.U32 R71, RZ, RZ, R118 ;  /* 0x000000ffff477224 */ /* 0x000fc400078e0076 */
[----:B------:R-:W-:Y:S02]  /*69d0*/  IMAD.MOV.U32 R69, RZ, RZ, R116 ;  /* 0x000000ffff457224 */ /* 0x000fe400078e0074 */
[----:B------:R-:W-:-:S04]  /*69e0*/  IMAD.WIDE R70, R166, 0x2, R70 ;  /* 0x00000002a6467825 */ /* 0x000fc800078e0246 */
[----:B------:R-:W-:Y:S01]  /*69f0*/  IMAD.WIDE R68, R166, 0x2, R68 ;  /* 0x00000002a6447825 */ /* 0x000fe200078e0244 */
[----:B------:R-:W-:-:S03]  /*6a00*/  MOV R118, R71 ;  /* 0x0000004700767202 */ /* 0x000fc60000000f00 */
[----:B------:R-:W-:Y:S02]  /*6a10*/  IMAD.MOV.U32 R129, RZ, RZ, R70 ;  /* 0x000000ffff817224 */ /* 0x000fe400078e0046 */
[----:B------:R-:W-:Y:S02]  /*6a20*/  IMAD.MOV.U32 R127, RZ, RZ, R68 ;  /* 0x000000ffff7f7224 */ /* 0x000fe400078e0044 */
[----:B------:R-:W-:Y:S02]  /*6a30*/  IMAD.MOV.U32 R116, RZ, RZ, R69 ;  /* 0x000000ffff747224 */ /* 0x000fe400078e0045 */
[----:B0-----:R-:W-:Y:S01]  /*6a40*/  HMMA.16816.F32 R68, R64, R56, R60 ;  /* 0x000000384044723c */ /* 0x001fe2000000183c */
[----:B------:R-:W-:Y:S02]  /*6a50*/  IMAD.MOV.U32 R84, RZ, RZ, R131 ;  /* 0x000000ffff547224 */ /* 0x000fe400078e0083 */
[----:B------:R-:W-:-:S04]  /*6a60*/  IMAD.MOV.U32 R85, RZ, RZ, R120 ;  /* 0x000000ffff557224 */ /* 0x000fc800078e0078 */
[----:B------:R-:W-:Y:S01]  /*6a70*/  IMAD.MOV.U32 R62, RZ, RZ, R125 ;  /* 0x000000ffff3e7224 */ /* 0x000fe200078e007d */
[----:B------:R-:W-:Y:S01]  /*6a80*/  MOV R60, R123 ;  /* 0x0000007b003c7202 */ /* 0x000fe20000000f00 */
[----:B------:R-:W-:Y:S02]  /*6a90*/  IMAD.MOV.U32 R63, RZ, RZ, R114 ;  /* 0x000000ffff3f7224 */ /* 0x000fe400078e0072 */
[----:B------:R-:W-:Y:S02]  /*6aa0*/  IMAD.MOV.U32 R61, RZ, RZ, R112 ;  /* 0x000000ffff3d7224 */ /* 0x000fe400078e0070 */
[----:B------:R-:W-:Y:S01]  /*6ab0*/  IMAD.WIDE R62, R166, 0x2, R62 ;  /* 0x00000002a63e7825 */ /* 0x000fe200078e023e */
[----:B------:R-:W-:-:S03]  /*6ac0*/  LOP3.LUT R187, R190, 0x40, RZ, 0x3c, !PT ;  /* 0x00000040bebb7812 */ /* 0x000fc600078e3cff */
[----:B------:R-:W-:-:S04]  /*6ad0*/  IMAD.WIDE R84, R166, 0x2, R84 ;  /* 0x00000002a6547825 */ /* 0x000fc800078e0254 */
[----:B------:R-:W-:Y:S01]  /*6ae0*/  IMAD.WIDE R60, R166, 0x2, R60 ;  /* 0x00000002a63c7825 */ /* 0x000fe200078e023c */
[----:B------:R-:W-:-:S03]  /*6af0*/  MOV R114, R63 ;  /* 0x0000003f00727202 */ /* 0x000fc60000000f00 */
[----:B------:R-:W-:Y:S02]  /*6b00*/  IMAD.MOV.U32 R56, RZ, RZ, R121 ;  /* 0x000000ffff387224 */ /* 0x000fe400078e0079 */
[----:B------:R-:W-:Y:S02]  /*6b10*/  IMAD.MOV.U32 R57, RZ, RZ, R110 ;  /* 0x000000ffff397224 */ /* 0x000fe400078e006e */
[----:B------:R-:W-:Y:S02]  /*6b20*/  IMAD.MOV.U32 R125, RZ, RZ, R62 ;  /* 0x000000ffff7d7224 */ /* 0x000fe400078e003e */
[----:B------:R-:W-:Y:S02]  /*6b30*/  IMAD.MOV.U32 R123, RZ, RZ, R60 ;  /* 0x000000ffff7b7224 */ /* 0x000fe400078e003c */
[----:B------:R-:W-:Y:S02]  /*6b40*/  IMAD.MOV.U32 R112, RZ, RZ, R61 ;  /* 0x000000ffff707224 */ /* 0x000fe400078e003d */
[----:B------:R-:W-:Y:S01]  /*6b50*/  IMAD.MOV.U32 R131, RZ, RZ, R84 ;  /* 0x000000ffff837224 */ /* 0x000fe200078e0054 */
[----:B--2---:R-:W-:Y:S01]  /*6b60*/  HMMA.16816.F32 R60, R64, R72, R80 ;  /* 0x00000048403c723c */ /* 0x004fe20000001850 */
[----:B------:R-:W-:Y:S01]  /*6b70*/  IMAD.MOV.U32 R120, RZ, RZ, R85 ;  /* 0x000000ffff787224 */ /* 0x000fe200078e0055 */
[----:B------:R-:W-:Y:S01]  /*6b80*/  LDSM.16.MT88.4 R64, [R186+0x4400] ;  /* 0x00440000ba40783b */ /* 0x000fe20000004200 */
[----:B------:R-:W-:-:S03]  /*6b90*/  IMAD.WIDE R56, R166, 0x2, R56 ;  /* 0x00000002a6387825 */ /* 0x000fc600078e0238 */
[----:B------:R-:W0:Y:S01]  /*6ba0*/  LDSM.16.M88.4 R84, [R187+UR6] ;  /* 0x00000006bb54783b */ /* 0x000e220008000200 */
[----:B------:R-:W-:Y:S01]  /*6bb0*/  IMAD.MOV.U32 R110, RZ, RZ, R57 ;  /* 0x000000ffff6e7224 */ /* 0x000fe200078e0039 */
[----:B------:R-:W-:Y:S01]  /*6bc0*/  MOV R57, R104 ;  /* 0x0000006800397202 */ /* 0x000fe20000000f00 */
[----:B------:R-:W-:Y:S02]  /*6bd0*/  IMAD.MOV.U32 R121, RZ, RZ, R56 ;  /* 0x000000ffff797224 */ /* 0x000fe400078e0038 */
[----:B------:R-:W-:Y:S02]  /*6be0*/  IMAD.MOV.U32 R72, RZ, RZ, R117 ;  /* 0x000000ffff487224 */ /* 0x000fe400078e0075 */
[----:B------:R-:W-:Y:S02]  /*6bf0*/  IMAD.MOV.U32 R73, RZ, RZ, R106 ;  /* 0x000000ffff497224 */ /* 0x000fe400078e006a */
[----:B------:R-:W-:Y:S02]  /*6c00*/  IMAD.MOV.U32 R56, RZ, RZ, R115 ;  /* 0x000000ffff387224 */ /* 0x000fe400078e0073 */
[----:B------:R-:W-:-:S04]  /*6c10*/  IMAD.WIDE R72, R166, 0x2, R72 ;  /* 0x00000002a6487825 */ /* 0x000fc800078e0248 */
[----:B------:R-:W-:-:S04]  /*6c20*/  IMAD.WIDE R56, R166, 0x2, R56 ;  /* 0x00000002a6387825 */ /* 0x000fc800078e0238 */
[----:B------:R-:W-:Y:S02]  /*6c30*/  IMAD.MOV.U32 R117, RZ, RZ, R72 ;  /* 0x000000ffff757224 */ /* 0x000fe400078e0048 */
[----:B------:R-:W-:Y:S01]  /*6c40*/  IMAD.MOV.U32 R106, RZ, RZ, R73 ;  /* 0x000000ffff6a7224 */ /* 0x000fe200078e0049 */
[----:B------:R-:W-:Y:S01]  /*6c50*/  MOV R115, R56 ;  /* 0x0000003800737202 */ /* 0x000fe20000000f00 */
[----:B------:R-:W-:Y:S02]  /*6c60*/  IMAD.MOV.U32 R72, RZ, RZ, R109 ;  /* 0x000000ffff487224 */ /* 0x000fe400078e006d */
[----:B------:R-:W-:Y:S02]  /*6c70*/  IMAD.MOV.U32 R73, RZ, RZ, R98 ;  /* 0x000000ffff497224 */ /* 0x000fe400078e0062 */
[----:B------:R-:W-:Y:S02]  /*6c80*/  IMAD.MOV.U32 R104, RZ, RZ, R57 ;  /* 0x000000ffff687224 */ /* 0x000fe400078e0039 */
[----:B-1----:R-:W-:Y:S01]  /*6c90*/  HMMA.16816.F32 R56, R76, R58, R68 ;  /* 0x0000003a4c38723c */ /* 0x002fe20000001844 */
[----:B------:R-:W1:Y:S01]  /*6ca0*/  LDSM.16.M88.4 R68, [R187+UR6+0x2000] ;  /* 0x00200006bb44783b */ /* 0x000e620008000200 */
[----:B------:R-:W-:Y:S01]  /*6cb0*/  IMAD.WIDE R72, R166, 0x2, R72 ;  /* 0x00000002a6487825 */ /* 0x000fe200078e0248 */
[----:B------:R-:W-:-:S03]  /*6cc0*/  MOV R80, R119 ;  /* 0x0000007700507202 */ /* 0x000fc60000000f00 */
[----:B------:R-:W-:Y:S01]  /*6cd0*/  IMAD.MOV.U32 R81, RZ, RZ, R108 ;  /* 0x000000ffff517224 */ /* 0x000fe200078e006c */
[----:B------:R-:W-:Y:S01]  /*6ce0*/  HMMA.16816.F32 R60, R76, R74, R60 ;  /* 0x0000004a4c3c723c */ /* 0x000fe2000000183c */
[----:B------:R-:W-:Y:S02]  /*6cf0*/  IMAD.MOV.U32 R109, RZ, RZ, R72 ;  /* 0x000000ffff6d7224 */ /* 0x000fe400078e0048 */
[----:B------:R-:W-:Y:S02]  /*6d00*/  IMAD.MOV.U32 R98, RZ, RZ, R73 ;  /* 0x000000ffff627224 */ /* 0x000fe400078e0049 */
[----:B------:R-:W2:Y:S01]  /*6d10*/  LDSM.16.MT88.4 R72, [R186+0x4600] ;  /* 0x00460000ba48783b */ /* 0x000ea20000004200 */
[----:B------:R-:W-:-:S04]  /*6d20*/  IMAD.WIDE R80, R166, 0x2, R80 ;  /* 0x00000002a6507825 */ /* 0x000fc800078e0250 */
[----:B------:R-:W-:Y:S01]  /*6d30*/  IMAD.MOV.U32 R108, RZ, RZ, R81 ;  /* 0x000000ffff6c7224 */ /* 0x000fe200078e0051 */
[----:B------:R-:W-:Y:S01]  /*6d40*/  MOV R81, R100 ;  /* 0x0000006400517202 */ /* 0x000fe20000000f00 */
[----:B------:R-:W-:Y:S02]  /*6d50*/  IMAD.MOV.U32 R119, RZ, RZ, R80 ;  /* 0x000000ffff777224 */ /* 0x000fe400078e0050 */
[----:B------:R-:W-:-:S04]  /*6d60*/  IMAD.MOV.U32 R80, RZ, RZ, R111 ;  /* 0x000000ffff507224 */ /* 0x000fc800078e006f */
[----:B------:R-:W-:Y:S01]  /*6d70*/  IMAD.WIDE R80, R166, 0x2, R80 ;  /* 0x00000002a6507825 */ /* 0x000fe200078e0250 */
[----:B0-----:R-:W-:Y:S03]  /*6d80*/  HMMA.16816.F32 R56, R64, R84, R56 ;  /* 0x000000544038723c */ /* 0x001fe60000001838 */
[----:B------:R-:W-:Y:S01]  /*6d90*/  IMAD.MOV.U32 R100, RZ, RZ, R81 ;  /* 0x000000ffff647224 */ /* 0x000fe200078e0051 */
[----:B------:R-:W-:Y:S01]  /*6da0*/  MOV R111, R80 ;  /* 0x00000050006f7202 */ /* 0x000fe20000000f00 */
[----:B------:R-:W-:Y:S01]  /*6db0*/  IMAD.MOV.U32 R80, RZ, RZ, R107 ;  /* 0x000000ffff507224 */ /* 0x000fe200078e006b */
[----:B------:R-:W-:Y:S01]  /*6dc0*/  MOV R81, R96 ;  /* 0x0000006000517202 */ /* 0x000fe20000000f00 */
[----:B------:R-:W-:Y:S02]  /*6dd0*/  IMAD.MOV.U32 R78, RZ, RZ, R105 ;  /* 0x000000ffff4e7224 */ /* 0x000fe400078e0069 */
[----:B------:R-:W-:-:S02]  /*6de0*/  IMAD.MOV.U32 R79, RZ, RZ, R94 ;  /* 0x000000ffff4f7224 */ /* 0x000fc400078e005e */
[----:B------:R-:W-:-:S04]  /*6df0*/  IMAD.WIDE R80, R166, 0x2, R80 ;  /* 0x00000002a6507825 */ /* 0x000fc800078e0250 */
[----:B------:R-:W-:Y:S02]  /*6e00*/  IMAD.MOV.U32 R76, RZ, RZ, R103 ;  /* 0x000000ffff4c7224 */ /* 0x000fe400078e0067 */
[----:B------:R-:W-:Y:S01]  /*6e10*/  IMAD.MOV.U32 R77, RZ, RZ, R92 ;  /* 0x000000ffff4d7224 */ /* 0x000fe200078e005c */
[----:B------:R-:W-:Y:S01]  /*6e20*/  MOV R107, R80 ;  /* 0x00000050006b7202 */ /* 0x000fe20000000f00 */
[----:B------:R-:W-:-:S04]  /*6e30*/  IMAD.WIDE R78, R166, 0x2, R78 ;  /* 0x00000002a64e7825 */ /* 0x000fc800078e024e */
[----:B------:R-:W-:-:S04]  /*6e40*/  IMAD.WIDE R76, R166, 0x2, R76 ;  /* 0x00000002a64c7825 */ /* 0x000fc800078e024c */
[----:B------:R-:W-:Y:S02]  /*6e50*/  IMAD.MOV.U32 R96, RZ, RZ, R81 ;  /* 0x000000ffff607224 */ /* 0x000fe400078e0051 */
[----:B------:R-:W-:Y:S02]  /*6e60*/  IMAD.MOV.U32 R82, RZ, RZ, R113 ;  /* 0x000000ffff527224 */ /* 0x000fe400078e0071 */
[----:B------:R-:W-:Y:S02]  /*6e70*/  IMAD.MOV.U32 R83, RZ, RZ, R102 ;  /* 0x000000ffff537224 */ /* 0x000fe400078e0066 */
[----:B------:R-:W-:Y:S02]  /*6e80*/  IMAD.MOV.U32 R80, RZ, RZ, R101 ;  /* 0x000000ffff507224 */ /* 0x000fe400078e0065 */
[----:B------:R-:W-:Y:S01]  /*6e90*/  IMAD.MOV.U32 R81, RZ, RZ, R90 ;  /* 0x000000ffff517224 */ /* 0x000fe200078e005a */
[----:B------:R-:W-:Y:S01]  /*6ea0*/  MOV R92, R77 ;  /* 0x0000004d005c7202 */ /* 0x000fe20000000f00 */
[----:B------:R-:W-:-:S02]  /*6eb0*/  IMAD.MOV.U32 R105, RZ, RZ, R78 ;  /* 0x000000ffff697224 */ /* 0x000fc400078e004e */
[----:B------:R-:W-:Y:S02]  /*6ec0*/  IMAD.MOV.U32 R94, RZ, RZ, R79 ;  /* 0x000000ffff5e7224 */ /* 0x000fe400078e004f */
[----:B------:R-:W-:Y:S01]  /*6ed0*/  IMAD.MOV.U32 R103, RZ, RZ, R76 ;  /* 0x000000ffff677224 */ /* 0x000fe200078e004c */
[----:B------:R-:W-:Y:S01]  /*6ee0*/  MOV R76, R97 ;  /* 0x00000061004c7202 */ /* 0x000fe20000000f00 */
[C---:B------:R-:W-:Y:S01]  /*6ef0*/  IMAD.WIDE R82, R166.reuse, 0x2, R82 ;  /* 0x00000002a6527825 */ /* 0x040fe200078e0252 */
[----:B-1----:R-:W-:Y:S01]  /*6f00*/  HMMA.16816.F32 R64, R64, R68, R60 ;  /* 0x000000444040723c */ /* 0x002fe2000000183c */
[----:B------:R-:W-:Y:S02]  /*6f10*/  LDSM.16.MT88.4 R60, [R186+0x4800] ;  /* 0x00480000ba3c783b */ /* 0x000fe40000004200 */
[----:B------:R-:W-:-:S04]  /*6f20*/  IMAD.WIDE R80, R166, 0x2, R80 ;  /* 0x00000002a6507825 */ /* 0x000fc800078e0250 */
[----:B------:R-:W-:Y:S02]  /*6f30*/  IMAD.MOV.U32 R78, RZ, RZ, R99 ;  /* 0x000000ffff4e7224 */ /* 0x000fe400078e0063 */
[----:B------:R-:W-:Y:S02]  /*6f40*/  IMAD.MOV.U32 R79, RZ, RZ, R88 ;  /* 0x000000ffff4f7224 */ /* 0x000fe400078e0058 */
[----:B------:R-:W-:Y:S02]  /*6f50*/  IMAD.MOV.U32 R77, RZ, RZ, R54 ;  /* 0x000000ffff4d7224 */ /* 0x000fe400078e0036 */
[----:B------:R-:W-:-:S04]  /*6f60*/  IMAD.WIDE R78, R166, 0x2, R78 ;  /* 0x00000002a64e7825 */ /* 0x000fc800078e024e */
[----:B------:R-:W-:Y:S02]  /*6f70*/  IMAD.MOV.U32 R113, RZ, RZ, R82 ;  /* 0x000000ffff717224 */ /* 0x000fe400078e0052 */
[----:B------:R-:W-:Y:S02]  /*6f80*/  IMAD.MOV.U32 R102, RZ, RZ, R83 ;  /* 0x000000ffff667224 */ /* 0x000fe400078e0053 */
[----:B------:R-:W-:-:S04]  /*6f90*/  IMAD.WIDE R76, R166, 0x2, R76 ;  /* 0x00000002a64c7825 */ /* 0x000fc800078e024c */
[----:B------:R-:W-:Y:S02]  /*6fa0*/  IMAD.MOV.U32 R101, RZ, RZ, R80 ;  /* 0x000000ffff657224 */ /* 0x000fe400078e0050 */
[----:B------:R-:W-:Y:S02]  /*6fb0*/  IMAD.MOV.U32 R90, RZ, RZ, R81 ;  /* 0x000000ffff5a7224 */ /* 0x000fe400078e0051 */
[----:B------:R-:W0:Y:S01]  /*6fc0*/  LDSM.16.M88.4 R80, [R190+UR6+0x80] ;  /* 0x00008006be50783b */ /* 0x000e220008000200 */
[----:B------:R-:W-:Y:S01]  /*6fd0*/  IMAD.MOV.U32 R99, RZ, RZ, R78 ;  /* 0x000000ffff637224 */ /* 0x000fe200078e004e */
[----:B------:R-:W-:Y:S01]  /*6fe0*/  MOV R88, R79 ;  /* 0x0000004f00587202 */ /* 0x000fe20000000f00 */
[----:B------:R-:W-:Y:S01]  /*6ff0*/  IMAD.MOV.U32 R97, RZ, RZ, R76 ;  /* 0x000000ffff617224 */ /* 0x000fe200078e004c */
[----:B--2---:R-:W-:Y:S01]  /*7000*/  HMMA.16816.F32 R84, R72, R86, R56 ;  /* 0x000000564854723c */ /* 0x004fe20000001838 */
[----:B------:R-:W-:Y:S01]  /*7010*/  IMAD.MOV.U32 R68, RZ, RZ, R91 ;  /* 0x000000ffff447224 */ /* 0x000fe200078e005b */
[----:B------:R-:W-:Y:S01]  /*7020*/  MOV R76, R93 ;  /* 0x0000005d004c7202 */ /* 0x000fe20000000f00 */
[----:B------:R-:W-:Y:S01]  /*7030*/  IMAD.MOV.U32 R69, RZ, RZ, R48 ;  /* 0x000000ffff457224 */ /* 0x000fe200078e0030 */
[----:B------:R-:W1:Y:S01]  /*7040*/  LDSM.16.M88.4 R56, [R190+UR6+0x2080] ;  /* 0x00208006be38783b */ /* 0x000e620008000200 */
[----:B------:R-:W-:-:S02]  /*7050*/  IMAD.MOV.U32 R54, RZ, RZ, R77 ;  /* 0x000000ffff367224 */ /* 0x000fc400078e004d */
[----:B------:R-:W-:Y:S02]  /*7060*/  IMAD.MOV.U32 R78, RZ, RZ, R95 ;  /* 0x000000ffff4e7224 */ /* 0x000fe400078e005f */
[----:B------:R-:W-:Y:S02]  /*7070*/  IMAD.MOV.U32 R79, RZ, RZ, R52 ;  /* 0x000000ffff4f7224 */ /* 0x000fe400078e0034 */
[----:B------:R-:W-:Y:S02]  /*7080*/  IMAD.MOV.U32 R77, RZ, RZ, R50 ;  /* 0x000000ffff4d7224 */ /* 0x000fe400078e0032 */
[----:B------:R-:W-:-:S04]  /*7090*/  IMAD.WIDE R68, R166, 0x2, R68 ;  /* 0x00000002a6447825 */ /* 0x000fc800078e0244 */
[----:B------:R-:W-:-:S04]  /*70a0*/  IMAD.WIDE R78, R166, 0x2, R78 ;  /* 0x00000002a64e7825 */ /* 0x000fc800078e024e */
[----:B------:R-:W-:Y:S01]  /*70b0*/  IMAD.WIDE R76, R166, 0x2, R76 ;  /* 0x00000002a64c7825 */ /* 0x000fe200078e024c */
[----:B------:R-:W-:-:S03]  /*70c0*/  MOV R52, R79 ;  /* 0x0000004f00347202 */ /* 0x000fc60000000f00 */
[----:B------:R-:W-:Y:S01]  /*70d0*/  IMAD.MOV.U32 R48, RZ, RZ, R69 ;  /* 0x000000ffff307224 */ /* 0x000fe200078e0045 */
[----:B------:R-:W-:Y:S01]  /*70e0*/  MOV R69, R42 ;  /* 0x0000002a00457202 */ /* 0x000fe20000000f00 */
[----:B------:R-:W-:Y:S01]  /*70f0*/  IMAD.MOV.U32 R95, RZ, RZ, R78 ;  /* 0x000000ffff5f7224 */ /* 0x000fe200078e004e */
[----:B------:R-:W-:Y:S01]  /*7100*/  MOV R78, R89 ;  /* 0x00000059004e7202 */ /* 0x000fe20000000f00 */
[----:B------:R-:W-:Y:S02]  /*7110*/  IMAD.MOV.U32 R91, RZ, RZ, R68 ;  /* 0x000000ffff5b7224 */ /* 0x000fe400078e0044 */
[----:B------:R-:W-:Y:S02]  /*7120*/  IMAD.MOV.U32 R93, RZ, RZ, R76 ;  /* 0x000000ffff5d7224 */ /* 0x000fe400078e004c */
[----:B------:R-:W-:Y:S02]  /*7130*/  IMAD.MOV.U32 R50, RZ, RZ, R77 ;  /* 0x000000ffff327224 */ /* 0x000fe400078e004d */
[----:B------:R-:W-:-:S02]  /*7140*/  IMAD.MOV.U32 R68, RZ, RZ, R53 ;  /* 0x000000ffff447224 */ /* 0x000fc400078e0035 */
[----:B------:R-:W-:Y:S02]  /*7150*/  IMAD.MOV.U32 R79, RZ, RZ, R46 ;  /* 0x000000ffff4f7224 */ /* 0x000fe400078e002e */
[----:B------:R-:W-:Y:S02]  /*7160*/  IMAD.MOV.U32 R76, RZ, RZ, R55 ;  /* 0x000000ffff4c7224 */ /* 0x000fe400078e0037 */
[----:B------:R-:W-:Y:S02]  /*7170*/  IMAD.MOV.U32 R77, RZ, RZ, R44 ;  /* 0x000000ffff4d7224 */ /* 0x000fe400078e002c */
[C---:B------:R-:W-:Y:S01]  /*7180*/  IMAD.WIDE R68, R166.reuse, 0x2, R68 ;  /* 0x00000002a6447825 */ /* 0x040fe200078e0244 */
[----:B------:R-:W-:Y:S03]  /*7190*/  HMMA.16816.F32 R64, R72, R70, R64 ;  /* 0x000000464840723c */ /* 0x000fe60000001840 */
[----:B------:R-:W-:-:S04]  /*71a0*/  IMAD.WIDE R78, R166, 0x2, R78 ;  /* 0x00000002a64e7825 */ /* 0x000fc800078e024e */
[----:B------:R-:W-:Y:S01]  /*71b0*/  IMAD.WIDE R76, R166, 0x2, R76 ;  /* 0x00000002a64c7825 */ /* 0x000fe200078e024c */
[----:B------:R-:W-:Y:S02]  /*71c0*/  MOV R53, R68 ;  /* 0x0000004400357202 */ /* 0x000fe40000000f00 */
[----:B------:R-:W-:Y:S01]  /*71d0*/  MOV R71, R38 ;  /* 0x0000002600477202 */ /* 0x000fe20000000f00 */
[----:B------:R-:W-:Y:S02]  /*71e0*/  IMAD.MOV.U32 R42, RZ, RZ, R69 ;  /* 0x000000ffff2a7224 */ /* 0x000fe400078e0045 */
[----:B------:R-:W-:Y:S02]  /*71f0*/  IMAD.MOV.U32 R89, RZ, RZ, R78 ;  /* 0x000000ffff597224 */ /* 0x000fe400078e004e */
[----:B------:R-:W-:Y:S02]  /*7200*/  IMAD.MOV.U32 R46, RZ, RZ, R79 ;  /* 0x000000ffff2e7224 */ /* 0x000fe400078e004f */
[----:B------:R-:W-:-:S02]  /*7210*/  IMAD.MOV.U32 R55, RZ, RZ, R76 ;  /* 0x000000ffff377224 */ /* 0x000fc400078e004c */
[----:B------:R-:W-:Y:S02]  /*7220*/  IMAD.MOV.U32 R44, RZ, RZ, R77 ;  /* 0x000000ffff2c7224 */ /* 0x000fe400078e004d */
[----:B------:R-:W-:Y:S01]  /*7230*/  IMAD.MOV.U32 R70, RZ, RZ, R49 ;  /* 0x000000ffff467224 */ /* 0x000fe200078e0031 */
[----:B------:R-:W2:Y:S01]  /*7240*/  LDSM.16.MT88.4 R76, [R186+0x4a00] ;  /* 0x004a0000ba4c783b */ /* 0x000ea20000004200 */
[----:B------:R-:W-:Y:S02]  /*7250*/  IMAD.MOV.U32 R68, RZ, RZ, R47 ;  /* 0x000000ffff447224 */ /* 0x000fe400078e002f */
[----:B------:R-:W-:Y:S02]  /*7260*/  IMAD.MOV.U32 R69, RZ, RZ, R36 ;  /* 0x000000ffff457224 */ /* 0x000fe400078e0024 */
        /* <DEDUP_REMOVED lines=11> */
[----:B------:R-:W-:Y:S02]  /*7320*/  IMAD.MOV.U32 R71, RZ, RZ, R32 ;  /* 0x000000ffff477224 */ /* 0x000fe400078e0020 */
[----:B------:R-:W-:-:S04]  /*7330*/  IMAD.WIDE R72, R166, 0x2, R72 ;  /* 0x00000002a6487825 */ /* 0x000fc800078e0248 */
[C---:B------:R-:W-:Y:S01]  /*7340*/  IMAD.WIDE R68, R166.reuse, 0x2, R68 ;  /* 0x00000002a6447825 */ /* 0x040fe200078e0244 */
[----:B0-----:R-:W-:Y:S03]  /*7350*/  HMMA.16816.F32 R84, R60, R80, R84 ;  /* 0x000000503c54723c */ /* 0x001fe60000001854 */
[----:B------:R-:W-:Y:S01]  /*7360*/  IMAD.WIDE R70, R166, 0x2, R70 ;  /* 0x00000002a6467825 */ /* 0x000fe200078e0246 */
[----:B------:R-:W-:-:S03]  /*7370*/  MOV R30, R69 ;  /* 0x00000045001e7202 */ /* 0x000fc60000000f00 */
[----:B------:R-:W-:Y:S01]  /*7380*/  IMAD.MOV.U32 R40, RZ, RZ, R73 ;  /* 0x000000ffff287224 */ /* 0x000fe200078e0049 */
[----:B------:R-:W-:Y:S01]  /*7390*/  MOV R73, R34 ;  /* 0x0000002200497202 */ /* 0x000fe20000000f00 */
        /* <DEDUP_REMOVED lines=8> */
[----:B------:R-:W-:Y:S01]  /*7420*/  IMAD.MOV.U32 R69, RZ, RZ, R26 ;  /* 0x000000ffff457224 */ /* 0x000fe200078e001a */
[----:B-1----:R-:W-:Y:S01]  /*7430*/  HMMA.16816.F32 R60, R60, R56, R64 ;  /* 0x000000383c3c723c */ /* 0x002fe20000001840 */
[C---:B------:R-:W-:Y:S01]  /*7440*/  IMAD.WIDE R72, R166.reuse, 0x2, R72 ;  /* 0x00000002a6487825 */ /* 0x040fe200078e0248 */
[----:B------:R-:W-:Y:S03]  /*7450*/  LDSM.16.MT88.4 R64, [R186+0x4c00] ;  /* 0x004c0000ba40783b */ /* 0x000fe60000004200 */
[----:B------:R-:W-:-:S04]  /*7460*/  IMAD.WIDE R70, R166, 0x2, R70 ;  /* 0x00000002a6467825 */ /* 0x000fc800078e0246 */
[----:B------:R-:W-:Y:S01]  /*7470*/  IMAD.WIDE R68, R166, 0x2, R68 ;  /* 0x00000002a6447825 */ /* 0x000fe200078e0244 */
[----:B------:R-:W-:-:S03]  /*7480*/  MOV R45, R72 ;  /* 0x00000048002d7202 */ /* 0x000fc60000000f00 */
[----:B------:R-:W-:Y:S01]  /*7490*/  IMAD.MOV.U32 R34, RZ, RZ, R73 ;  /* 0x000000ffff227224 */ /* 0x000fe200078e0049 */
[----:B------:R-:W-:Y:S01]  /*74a0*/  MOV R26, R69 ;  /* 0x00000045001a7202 */ /* 0x000fe20000000f00 */
[----:B------:R-:W0:Y:S01]  /*74b0*/  LDSM.16.M88.4 R72, [R187+UR6+0x80] ;  /* 0x00008006bb48783b */ /* 0x000e220008000200 */
[----:B------:R-:W-:Y:S01]  /*74c0*/  IMAD.MOV.U32 R39, RZ, RZ, R70 ;  /* 0x000000ffff277224 */ /* 0x000fe200078e0046 */
[----:B------:R-:W-:Y:S01]  /*74d0*/  MOV R56, R35 ;  /* 0x0000002300387202 */ /* 0x000fe20000000f00 */
[----:B------:R-:W-:Y:S02]  /*74e0*/  IMAD.MOV.U32 R28, RZ, RZ, R71 ;  /* 0x000000ffff1c7224 */ /* 0x000fe400078e0047 */
[----:B------:R-:W-:Y:S02]  /*74f0*/  IMAD.MOV.U32 R37, RZ, RZ, R68 ;  /* 0x000000ffff257224 */ /* 0x000fe400078e0044 */
[----:B------:R-:W1:Y:S01]  /*7500*/  LDSM.16.M88.4 R68, [R187+UR6+0x2080] ;  /* 0x00208006bb44783b */ /* 0x000e620008000200 */
[----:B------:R-:W-:-:S02]  /*7510*/  IMAD.MOV.U32 R57, RZ, RZ, R24 ;  /* 0x000000ffff397224 */ /* 0x000fc400078e0018 */
[----:B------:R-:W-:Y:S01]  /*7520*/  IMAD.WIDE R56, R166, 0x2, R56 ;  /* 0x00000002a6387825 */ /* 0x000fe200078e0238 */
[----:B--2---:R-:W-:Y:S03]  /*7530*/  HMMA.16816.F32 R84, R76, R82, R84 ;  /* 0x000000524c54723c */ /* 0x004fe60000001854 */
[----:B------:R-:W-:Y:S02]  /*7540*/  IMAD.MOV.U32 R35, RZ, RZ, R56 ;  /* 0x000000ffff237224 */ /* 0x000fe400078e0038 */
[----:B------:R-:W-:Y:S02]  /*7550*/  IMAD.MOV.U32 R24, RZ, RZ, R57 ;  /* 0x000000ffff187224 */ /* 0x000fe400078e0039 */
[----:B------:R-:W-:Y:S02]  /*7560*/  IMAD.MOV.U32 R56, RZ, RZ, R29 ;  /* 0x000000ffff387224 */ /* 0x000fe400078e001d */
[----:B------:R-:W-:Y:S01]  /*7570*/  IMAD.MOV.U32 R57, RZ, RZ, R18 ;  /* 0x000000ffff397224 */ /* 0x000fe200078e0012 */
[----:B------:R-:W-:Y:S01]  /*7580*/  MOV R80, R31 ;  /* 0x0000001f00507202 */ /* 0x000fe20000000f00 */
[----:B------:R-:W-:-:S02]  /*7590*/  IMAD.MOV.U32 R82, RZ, RZ, R33 ;  /* 0x000000ffff527224 */ /* 0x000fc400078e0021 */
[----:B------:R-:W-:Y:S02]  /*75a0*/  IMAD.MOV.U32 R83, RZ, RZ, R22 ;  /* 0x000000ffff537224 */ /* 0x000fe400078e0016 */
[----:B------:R-:W-:Y:S02]  /*75b0*/  IMAD.MOV.U32 R81, RZ, RZ, R20 ;  /* 0x000000ffff517224 */ /* 0x000fe400078e0014 */
[C---:B------:R-:W-:Y:S01]  /*75c0*/  IMAD.WIDE R56, R166.reuse, 0x2, R56 ;  /* 0x00000002a6387825 */ /* 0x040fe200078e0238 */
[----:B------:R-:W-:Y:S03]  /*75d0*/  HMMA.16816.F32 R60, R76, R58, R60 ;  /* 0x0000003a4c3c723c */ /* 0x000fe6000000183c */
[----:B------:R-:W-:-:S04]  /*75e0*/  IMAD.WIDE R82, R166, 0x2, R82 ;  /* 0x00000002a6527825 */ /* 0x000fc800078e0252 */
[----:B------:R-:W-:-:S04]  /*75f0*/  IMAD.WIDE R80, R166, 0x2, R80 ;  /* 0x00000002a6507825 */ /* 0x000fc800078e0250 */
[----:B------:R-:W-:Y:S01]  /*7600*/  IMAD.MOV.U32 R18, RZ, RZ, R57 ;  /* 0x000000ffff127224 */ /* 0x000fe200078e0039 */
[----:B------:R-:W-:Y:S01]  /*7610*/  MOV R57, R12 ;  /* 0x0000000c00397202 */ /* 0x000fe20000000f00 */
        /* <DEDUP_REMOVED lines=8> */
[----:B------:R-:W2:Y:S01]  /*76a0*/  LDSM.16.MT88.4 R80, [R186+0x4e00] ;  /* 0x004e0000ba50783b */ /* 0x000ea20000004200 */
[----:B------:R-:W-:-:S04]  /*76b0*/  IMAD.WIDE R58, R166, 0x2, R58 ;  /* 0x00000002a63a7825 */ /* 0x000fc800078e023a */
[----:B------:R-:W-:-:S04]  /*76c0*/  IMAD.WIDE R56, R166, 0x2, R56 ;  /* 0x00000002a6387825 */ /* 0x000fc800078e0238 */
        /* <DEDUP_REMOVED lines=8> */
[----:B------:R-:W-:-:S04]  /*7750*/  IMAD.WIDE R58, R166, 0x2, R58 ;  /* 0x00000002a63a7825 */ /* 0x000fc800078e023a */
[----:B------:R-:W-:Y:S01]  /*7760*/  IMAD.WIDE R56, R166, 0x2, R56 ;  /* 0x00000002a6387825 */ /* 0x000fe200078e0238 */
[C---:B0-----:R-:W-:Y:S01]  /*7770*/  HMMA.16816.F32 R84, R64.reuse, R72, R84 ;  /* 0x000000484054723c */ /* 0x041fe20000001854 */
[----:B------:R-:W-:Y:S02]  /*7780*/  MOV R19, R58 ;  /* 0x0000003a00137202 */ /* 0x000fe40000000f00 */
[----:B------:R-:W-:Y:S02]  /*7790*/  IMAD.MOV.U32 R17, RZ, RZ, R56 ;  /* 0x000000ffff117224 */ /* 0x000fe400078e0038 */
[----:B------:R-:W-:Y:S01]  /*77a0*/  IMAD.MOV.U32 R6, RZ, RZ, R57 ;  /* 0x000000ffff067224 */ /* 0x000fe200078e0039 */
[----:B-1----:R-:W-:Y:S01]  /*77b0*/  HMMA.16816.F32 R64, R64, R68, R60 ;  /* 0x000000444040723c */ /* 0x002fe2000000183c */
[----:B------:R-:W-:Y:S02]  /*77c0*/  IMAD.MOV.U32 R250, RZ, RZ, R153 ;  /* 0x000000fffffa7224 */ /* 0x000fe400078e0099 */
[----:B------:R-:W-:-:S02]  /*77d0*/  IMAD.MOV.U32 R251, RZ, RZ, R146 ;  /* 0x000000fffffb7224 */ /* 0x000fc400078e0092 */
[----:B------:R-:W-:Y:S02]  /*77e0*/  IMAD.MOV.U32 R8, RZ, RZ, R59 ;  /* 0x000000ffff087224 */ /* 0x000fe400078e003b */
[----:B------:R-:W-:Y:S02]  /*77f0*/  IMAD.MOV.U32 R56, RZ, RZ, R11 ;  /* 0x000000ffff387224 */ /* 0x000fe400078e000b */
[----:B------:R-:W-:Y:S02]  /*7800*/  IMAD.MOV.U32 R57, RZ, RZ, R0 ;  /* 0x000000ffff397224 */ /* 0x000fe400078e0000 */
[----:B------:R-:W-:Y:S02]  /*7810*/  IMAD.MOV.U32 R58, RZ, RZ, R13 ;  /* 0x000000ffff3a7224 */ /* 0x000fe400078e000d */
[----:B------:R-:W-:Y:S02]  /*7820*/  IMAD.MOV.U32 R59, RZ, RZ, R2 ;  /* 0x000000ffff3b7224 */ /* 0x000fe400078e0002 */
[----:B------:R-:W-:-:S04]  /*7830*/  IMAD.WIDE R250, R166, 0x2, R250 ;  /* 0x00000002a6fa7825 */ /* 0x000fc800078e02fa */
[----:B------:R-:W-:-:S04]  /*7840*/  IMAD.WIDE R56, R166, 0x2, R56 ;  /* 0x00000002a6387825 */ /* 0x000fc800078e0238 */
[----:B------:R-:W-:Y:S01]  /*7850*/  IMAD.WIDE R58, R166, 0x2, R58 ;  /* 0x00000002a63a7825 */ /* 0x000fe200078e023a */
[----:B------:R-:W-:Y:S02]  /*7860*/  MOV R0, R57 ;  /* 0x0000003900007202 */ /* 0x000fe40000000f00 */
[----:B------:R-:W-:Y:S01]  /*7870*/  IADD3 R185, R185, -0x1, RZ ;  /* 0xffffffffb9b97810 */ /* 0x000fe20007ffe0ff */
[----:B------:R-:W-:Y:S01]  /*7880*/  IMAD.MOV.U32 R153, RZ, RZ, R250 ;  /* 0x000000ffff997224 */ /* 0x000fe200078e00fa */
[----:B------:R-:W-:Y:S01]  /*7890*/  MOV R250, R151 ;  /* 0x0000009700fa7202 */ /* 0x000fe20000000f00 */
[----:B------:R-:W-:Y:S01]  /*78a0*/  IMAD.MOV.U32 R11, RZ, RZ, R56 ;  /* 0x000000ffff0b7224 */ /* 0x000fe200078e0038 */
[----:B------:R-:W-:Y:S01]  /*78b0*/  MOV R56, R5 ;  /* 0x0000000500387202 */ /* 0x000fe20000000f00 */
[----:B------:R-:W-:Y:S02]  /*78c0*/  IMAD.MOV.U32 R146, RZ, RZ, R251 ;  /* 0x000000ffff927224 */ /* 0x000fe400078e00fb */
[----:B------:R-:W-:-:S02]  /*78d0*/  IMAD.MOV.U32 R13, RZ, RZ, R58 ;  /* 0x000000ffff0d7224 */ /* 0x000fc400078e003a */
[----:B------:R-:W-:Y:S02]  /*78e0*/  IMAD.MOV.U32 R2, RZ, RZ, R59 ;  /* 0x000000ffff027224 */ /* 0x000fe400078e003b */
[----:B------:R-:W-:Y:S02]  /*78f0*/  IMAD.MOV.U32 R251, RZ, RZ, R142 ;  /* 0x000000fffffb7224 */ /* 0x000fe400078e008e */
[----:B------:R-:W-:Y:S02]  /*7900*/  IMAD.MOV.U32 R58, RZ, RZ, R7 ;  /* 0x000000ffff3a7224 */ /* 0x000fe400078e0007 */
[----:B------:R-:W-:Y:S02]  /*7910*/  IMAD.MOV.U32 R59, RZ, RZ, R158 ;  /* 0x000000ffff3b7224 */ /* 0x000fe400078e009e */
[----:B------:R-:W-:Y:S01]  /*7920*/  IMAD.MOV.U32 R57, RZ, RZ, R159 ;  /* 0x000000ffff397224 */ /* 0x000fe200078e009f */
[----:B------:R-:W-:Y:S01]  /*7930*/  MOV R61, R4 ;  /* 0x00000004003d7202 */ /* 0x000fe20000000f00 */
[----:B------:R-:W-:Y:S01]  /*7940*/  IMAD.WIDE R250, R166, 0x2, R250 ;  /* 0x00000002a6fa7825 */ /* 0x000fe200078e02fa */
[----:B------:R-:W-:-:S03]  /*7950*/  ISETP.NE.U32.AND P0, PT, R185, RZ, PT ;  /* 0x000000ffb900720c */ /* 0x000fc60003f05070 */
[----:B------:R-:W-:Y:S02]  /*7960*/  IMAD.MOV.U32 R60, RZ, RZ, R15 ;  /* 0x000000ffff3c7224 */ /* 0x000fe400078e000f */
[----:B------:R-:W-:-:S04]  /*7970*/  IMAD.WIDE R58, R166, 0x2, R58 ;  /* 0x00000002a63a7825 */ /* 0x000fc800078e023a */
[C---:B------:R-:W-:Y:S01]  /*7980*/  IMAD.WIDE R56, R166.reuse, 0x2, R56 ;  /* 0x00000002a6387825 */ /* 0x040fe200078e0238 */
[----:B------:R-:W-:Y:S02]  /*7990*/  MOV R142, R251 ;  /* 0x000000fb008e7202 */ /* 0x000fe40000000f00 */
[----:B------:R-:W-:Y:S01]  /*79a0*/  MOV R76, R27 ;  /* 0x0000001b004c7202 */ /* 0x000fe20000000f00 */
        /* <DEDUP_REMOVED lines=16> */
[----:B------:R-:W-:Y:S01]  /*7ab0*/  IMAD.MOV.U32 R59, RZ, RZ, R160 ;  /* 0x000000ffff3b7224 */ /* 0x000fe200078e00a0 */
[----:B------:R-:W-:Y:S01]  /*7ac0*/  MOV R15, R60 ;  /* 0x0000003c000f7202 */ /* 0x000fe20000000f00 */
[----:B------:R-:W-:Y:S02]  /*7ad0*/  IMAD.MOV.U32 R4, RZ, RZ, R61 ;  /* 0x000000ffff047224 */ /* 0x000fe400078e003d */
[----:B------:R-:W-:Y:S01]  /*7ae0*/  IMAD.WIDE R56, R166, 0x2, R56 ;  /* 0x00000002a6387825 */ /* 0x000fe200078e0238 */
[----:B--2---:R-:W-:Y:S01]  /*7af0*/  HMMA.16816.F32 R60, R80, R74, R84 ;  /* 0x0000004a503c723c */ /* 0x004fe20000001854 */
[----:B------:R-:W-:-:S02]  /*7b00*/  UIADD3 UR7, UR7, -0x80, URZ ;  /* 0xffffff8007077890 */ /* 0x000fc4000fffe03f */
[----:B------:R-:W-:-:S03]  /*7b10*/  IMAD.WIDE R250, R166, 0x2, R250 ;  /* 0x00000002a6fa7825 */ /* 0x000fc600078e02fa */
[----:B------:R-:W-:Y:S01]  /*7b20*/  HMMA.16816.F32 R80, R80, R70, R64 ;  /* 0x000000465050723c */ /* 0x000fe20000001840 */
[----:B------:R-:W-:-:S04]  /*7b30*/  IMAD.WIDE R76, R166, 0x2, R76 ;  /* 0x00000002a64c7825 */ /* 0x000fc800078e024c */
[----:B------:R-:W-:-:S04]  /*7b40*/  IMAD.WIDE R72, R166, 0x2, R72 ;  /* 0x00000002a6487825 */ /* 0x000fc800078e0248 */
        /* <DEDUP_REMOVED lines=12> */
[----:B------:R-:W-:Y:S02]  /*7c10*/  IMAD.MOV.U32 R3, RZ, RZ, R58 ;  /* 0x000000ffff037224 */ /* 0x000fe400078e003a */
[----:B------:R-:W-:Y:S02]  /*7c20*/  IMAD.MOV.U32 R160, RZ, RZ, R59 ;  /* 0x000000ffffa07224 */ /* 0x000fe400078e003b */
[----:B------:R-:W-:Y:S01]  /*7c30*/  IMAD.MOV.U32 R164, RZ, RZ, R57 ;  /* 0x000000ffffa47224 */ /* 0x000fe200078e0039 */
[----:B------:R-:W-:Y:S06]  /*7c40*/  @P0 BRA `(.L_x_1) ;  /* 0xffffffc800c00947 */ /* 0x000fec000383ffff */
[----:B------:R-:W-:Y:S02]  /*7c50*/  F2FP.F16.F32.PACK_AB R63, R83, R63 ;  /* 0x0000003f533f723e */ /* 0x000fe400000000ff */
[----:B------:R-:W-:Y:S02]  /*7c60*/  F2FP.F16.F32.PACK_AB R62, R82, R62 ;  /* 0x0000003e523e723e */ /* 0x000fe400000000ff */
[----:B------:R-:W-:Y:S02]  /*7c70*/  F2FP.F16.F32.PACK_AB R61, R81, R61 ;  /* 0x0000003d513d723e */ /* 0x000fe400000000ff */
[----:B------:R-:W-:-:S07]  /*7c80*/  F2FP.F16.F32.PACK_AB R60, R80, R60 ;  /* 0x0000003c503c723e */ /* 0x000fce00000000ff */
.L_x_0:
[----:B------:R-:W0:Y:S01]  /*7c90*/  S2R R6, SR_TID.X ;  /* 0x0000000000067919 */ /* 0x000e220000002100 */
[----:B------:R-:W1:Y:S01]  /*7ca0*/  S2UR UR5, SR_CgaCtaId ;  /* 0x00000000000579c3 */ /* 0x000e620000008800 */
[----:B------:R-:W-:Y:S01]  /*7cb0*/  UMOV UR4, 0x400 ;  /* 0x0000040000047882 */ /* 0x000fe20000000000 */
[----:B------:R-:W-:-:S06]  /*7cc0*/  LOP3.LUT R167, R167, 0x600, RZ, 0xc0, !PT ;  /* 0x00000600a7a77812 */ /* 0x000fcc00078ec0ff */
[----:B------:R-:W-:Y:S06]  /*7cd0*/  BAR.SYNC.DEFER_BLOCKING 0x0 ;  /* 0x0000000000007b1d */ /* 0x000fec0000010000 */
[----:B------:R-:W-:Y:S01]  /*7ce0*/  ULDC.64 UR6, c[0x0][0x220] ;  /* 0x0000880000067ab9 */ /* 0x000fe20000000a00 */
[----:B------:R-:W-:Y:S02]  /*7cf0*/  ULDC.64 UR10, c[0x0][0x228] ;  /* 0x00008a00000a7ab9 */ /* 0x000fe40000000a00 */
[----:B------:R-:W-:Y:S01]  /*7d00*/  ISETP.GE.AND P0, PT, R155, UR10, PT ;  /* 0x0000000a9b007c0c */ /* 0x000fe2000bf06270 */
[----:B-1----:R-:W-:-:S03]  /*7d10*/  ULEA UR4, UR5, UR4, 0x18 ;  /* 0x0000000405047291 */ /* 0x002fc6000f8ec03f */
[----:B------:R-:W-:Y:S01]  /*7d20*/  ULDC UR5, c[0x0][0x244] ;  /* 0x0000910000057ab9 */ /* 0x000fe20000000800 */
[C---:B0-----:R-:W-:Y:S01]  /*7d30*/  LOP3.LUT R0, R6.reuse, 0x60, RZ, 0xc0, !PT ;  /* 0x0000006006007812 */ /* 0x041fe200078ec0ff */
[----:B------:R-:W-:Y:S01]  /*7d40*/  IMAD.SHL.U32 R2, R6, 0x4, RZ ;  /* 0x0000000406027824 */ /* 0x000fe200078e00ff */
[--C-:B------:R-:W-:Y:S02]  /*7d50*/  LOP3.LUT R3, R168, 0x1c, R6.reuse, 0xf8, !PT ;  /* 0x0000001ca8037812 */ /* 0x100fe400078ef806 */
[----:B------:R-:W-:Y:S01]  /*7d60*/  SHF.R.U32.HI R11, RZ, 0x4, R6 ;  /* 0x00000004ff0b7819 */ /* 0x000fe20000011606 */
[----:B------:R-:W-:Y:S01]  /*7d70*/  IMAD.SHL.U32 R0, R0, 0x4, RZ ;  /* 0x0000000400007824 */ /* 0x000fe200078e00ff */
[----:B------:R-:W-:Y:S02]  /*7d80*/  LOP3.LUT R167, R167, 0x7c, R2, 0xf8, !PT ;  /* 0x0000007ca7a77812 */ /* 0x000fe400078ef802 */
[----:B------:R-:W-:Y:S02]  /*7d90*/  SGXT.U32 R11, R11, 0x3 ;  /* 0x000000030b0b781a */ /* 0x000fe40000000000 */
[----:B------:R-:W-:Y:S01]  /*7da0*/  LOP3.LUT R3, R3, R0, RZ, 0xfc, !PT ;  /* 0x0000000003037212 */ /* 0x000fe200078efcff */
[----:B------:R-:W-:Y:S01]  /*7db0*/  IMAD R0, R155, UR5, RZ ;  /* 0x000000059b007c24 */ /* 0x000fe2000f8e02ff */
[----:B------:R-:W-:Y:S01]  /*7dc0*/  LOP3.LUT R167, R167, 0x60, R6, 0x78, !PT ;  /* 0x00000060a7a77812 */ /* 0x000fe200078e7806 */
[----:B------:R-:W-:Y:S01]  /*7dd0*/  ULDC UR5, c[0x0][0x248] ;  /* 0x0000920000057ab9 */ /* 0x000fe20000000800 */
[C---:B------:R-:W-:Y:S01]  /*7de0*/  LOP3.LUT R2, R3.reuse, 0x40, RZ, 0x3c, !PT ;  /* 0x0000004003027812 */ /* 0x040fe200078e3cff */
[----:B------:R0:W-:Y:S01]  /*7df0*/  STS [R3+UR4], R60 ;  /* 0x0000003c03007988 */ /* 0x0001e20008000804 */
[----:B------:R-:W-:-:S02]  /*7e00*/  LOP3.LUT R5, R3, 0x20, RZ, 0x3c, !PT ;  /* 0x0000002003057812 */ /* 0x000fc400078e3cff */
[----:B------:R-:W-:Y:S01]  /*7e10*/  LOP3.LUT R4, R3, 0x60, RZ, 0x3c, !PT ;  /* 0x0000006003047812 */ /* 0x000fe200078e3cff */
[----:B------:R1:W-:Y:S01]  /*7e20*/  STS [R2+UR4+0x400], R61 ;  /* 0x0004003d02007988 */ /* 0x0003e20008000804 */
[----:B------:R-:W-:Y:S02]  /*7e30*/  LEA R16, P1, R0, UR6, 0x1 ;  /* 0x0000000600107c11 */ /* 0x000fe4000f8208ff */
[--C-:B------:R-:W-:Y:S01]  /*7e40*/  LOP3.LUT R7, R156, 0x18, R11.reuse, 0xfe, !PT ;  /* 0x000000189c077812 */ /* 0x100fe200078efe0b */
[----:B------:R2:W-:Y:S01]  /*7e50*/  STS [R5+UR4+0x200], R62 ;  /* 0x0002003e05007988 */ /* 0x0005e20008000804 */
[----:B------:R-:W-:Y:S02]  /*7e60*/  LEA.HI.X.SX32 R17, R0, UR7, 0x1, P1 ;  /* 0x0000000700117c11 */ /* 0x000fe400088f0eff */
[C---:B0-----:R-:W-:Y:S01]  /*7e70*/  LOP3.LUT R3, R156.reuse, R11, RZ, 0xfc, !PT ;  /* 0x0000000b9c037212 */ /* 0x041fe200078efcff */
[----:B------:R0:W-:Y:S01]  /*7e80*/  STS [R4+UR4+0x600], R63 ;  /* 0x0006003f04007988 */ /* 0x0001e20008000804 */
[C-C-:B------:R-:W-:Y:S01]  /*7e90*/  LOP3.LUT R13, R156.reuse, 0x30, R11.reuse, 0xfe, !PT ;  /* 0x000000309c0d7812 */ /* 0x140fe200078efe0b */
[----:B------:R-:W-:Y:S01]  /*7ea0*/  IMAD R10, R7, UR5, RZ ;  /* 0x00000005070a7c24 */ /* 0x000fe2000f8e02ff */
[----:B-1----:R-:W-:Y:S01]  /*7eb0*/  LOP3.LUT R2, R156, 0x8, R11, 0xfe, !PT ;  /* 0x000000089c027812 */ /* 0x002fe200078efe0b */
[----:B------:R-:W-:Y:S01]  /*7ec0*/  BAR.SYNC.DEFER_BLOCKING 0x0 ;  /* 0x0000000000007b1d */ /* 0x000fe20000010000 */
[C---:B------:R-:W-:Y:S01]  /*7ed0*/  ISETP.LT.AND P1, PT, R3.reuse, UR11, !P0 ;  /* 0x0000000b03007c0c */ /* 0x040fe2000c721270 */
[----:B------:R-:W-:Y:S01]  /*7ee0*/  IMAD R3, R3, UR5, RZ ;  /* 0x0000000503037c24 */ /* 0x000fe2000f8e02ff */
[----:B--2---:R-:W-:Y:S01]  /*7ef0*/  LEA.HI R5, R6, 0x38, RZ, 0x1c ;  /* 0x0000003806057811 */ /* 0x004fe200078fe0ff */
[----:B------:R-:W-:Y:S01]  /*7f00*/  IMAD R14, R13, UR5, RZ ;  /* 0x000000050d0e7c24 */ /* 0x000fe2000f8e02ff */
[----:B------:R-:W-:-:S02]  /*7f10*/  ISETP.LT.AND P4, PT, R2, UR11, !P0 ;  /* 0x0000000b02007c0c */ /* 0x000fc4000c781270 */
[----:B------:R-:W-:Y:S01]  /*7f20*/  LOP3.LUT R0, R156, R5, RZ, 0xfc, !PT ;  /* 0x000000059c007212 */ /* 0x000fe200078efcff */
[----:B------:R-:W-:Y:S01]  /*7f30*/  IMAD R5, R2, UR5, RZ ;  /* 0x0000000502057c24 */ /* 0x000fe2000f8e02ff */
[-C--:B------:R-:W-:Y:S02]  /*7f40*/  LEA R2, P2, R3, R16.reuse, 0x1 ;  /* 0x0000001003027211 */ /* 0x080fe400078408ff */
[--C-:B------:R-:W-:Y:S01]  /*7f50*/  LOP3.LUT R6, R156, 0x20, R11.reuse, 0xfe, !PT ;  /* 0x000000209c067812 */ /* 0x100fe200078efe0b */
[----:B------:R-:W-:Y:S01]  /*7f60*/  IMAD R15, R0, UR5, RZ ;  /* 0x00000005000f7c24 */ /* 0x000fe2000f8e02ff */
[----:B0-----:R-:W-:Y:S02]  /*7f70*/  LEA R4, P3, R5, R16, 0x1 ;  /* 0x0000001005047211 */ /* 0x001fe400078608ff */
[----:B------:R-:W-:Y:S02]  /*7f80*/  LEA.HI.X.SX32 R3, R3, R17, 0x1, P2 ;  /* 0x0000001103037211 */ /* 0x000fe400010f0eff */
[----:B------:R-:W-:-:S02]  /*7f90*/  LOP3.LUT R9, R156, 0x28, R11, 0xfe, !PT ;  /* 0x000000289c097812 */ /* 0x000fc400078efe0b */
[----:B------:R-:W-:Y:S02]  /*7fa0*/  LEA.HI.X.SX32 R5, R5, R17, 0x1, P3 ;  /* 0x0000001105057211 */ /* 0x000fe400018f0eff */
[----:B------:R-:W-:Y:S01]  /*7fb0*/  LOP3.LUT R156, R156, 0x10, R11, 0xfe, !PT ;  /* 0x000000109c9c7812 */ /* 0x000fe200078efe0b */
[C---:B------:R-:W-:Y:S01]  /*7fc0*/  IMAD R11, R6.reuse, UR5, RZ ;  /* 0x00000005060b7c24 */ /* 0x040fe2000f8e02ff */
[----:B------:R-:W-:Y:S01]  /*7fd0*/  ISETP.LT.AND P3, PT, R6, UR11, !P0 ;  /* 0x0000000b06007c0c */ /* 0x000fe2000c761270 */
[----:B------:R-:W0:Y:S01]  /*7fe0*/  LDS R19, [R167+UR4] ;  /* 0x00000004a7137984 */ /* 0x000e220008000800 */
[C---:B------:R-:W-:Y:S01]  /*7ff0*/  ISETP.LT.AND P5, PT, R156.reuse, UR11, !P0 ;  /* 0x0000000b9c007c0c */ /* 0x040fe2000c7a1270 */
[----:B------:R-:W-:Y:S02]  /*8000*/  IMAD R156, R156, UR5, RZ ;  /* 0x000000059c9c7c24 */ /* 0x000fe4000f8e02ff */
[----:B------:R-:W1:Y:S01]  /*8010*/  LDS R21, [R167+UR4+0x80] ;  /* 0x00008004a7157984 */ /* 0x000e620008000800 */
[----:B------:R-:W-:-:S02]  /*8020*/  IMAD R12, R9, UR5, RZ ;  /* 0x00000005090c7c24 */ /* 0x000fc4000f8e02ff */
[----:B------:R-:W-:Y:S01]  /*8030*/  LEA R6, P6, R156, R16, 0x1 ;  /* 0x000000109c067211 */ /* 0x000fe200078c08ff */
[----:B------:R-:W2:Y:S04]  /*8040*/  LDS R23, [R167+UR4+0x100] ;  /* 0x00010004a7177984 */ /* 0x000ea80008000800 */
[----:B------:R-:W3:Y:S04]  /*8050*/  LDS R25, [R167+UR4+0x180] ;  /* 0x00018004a7197984 */ /* 0x000ee80008000800 */
[----:B0-----:R0:W-:Y:S04]  /*8060*/  @P1 STG.E.U16 desc[UR8][R2.64], R19 ;  /* 0x0000001302001986 */ /* 0x0011e8000c101508 */
[----:B-1----:R1:W-:Y:S01]  /*8070*/  @P4 STG.E.U16 desc[UR8][R4.64], R21 ;  /* 0x0000001504004986 */ /* 0x0023e2000c101508 */
[----:B------:R-:W-:-:S02]  /*8080*/  ISETP.LT.AND P4, PT, R7, UR11, !P0 ;  /* 0x0000000b07007c0c */ /* 0x000fc4000c781270 */
[-C--:B------:R-:W-:Y:S02]  /*8090*/  LEA.HI.X.SX32 R7, R156, R17.reuse, 0x1, P6 ;  /* 0x000000119c077211 */ /* 0x080fe400030f0eff */
[-C--:B------:R-:W-:Y:S02]  /*80a0*/  LEA R8, P6, R12, R16.reuse, 0x1 ;  /* 0x000000100c087211 */ /* 0x080fe400078c08ff */
[CC--:B0-----:R-:W-:Y:S01]  /*80b0*/  LEA R2, P1, R10.reuse, R16.reuse, 0x1 ;  /* 0x000000100a027211 */ /* 0x0c1fe200078208ff */
[----:B--2---:R0:W-:Y:S01]  /*80c0*/  @P5 STG.E.U16 desc[UR8][R6.64], R23 ;  /* 0x0000001706005986 */ /* 0x0041e2000c101508 */
[----:B------:R-:W-:Y:S02]  /*80d0*/  PRMT R19, R19, 0x7632, R19 ;  /* 0x0000763213137816 */ /* 0x000fe40000000013 */
[----:B-1----:R-:W-:Y:S02]  /*80e0*/  LEA R4, P2, R11, R16, 0x1 ;  /* 0x000000100b047211 */ /* 0x002fe400078408ff */
[----:B------:R-:W-:-:S02]  /*80f0*/  LEA.HI.X.SX32 R3, R10, R17, 0x1, P1 ;  /* 0x000000110a037211 */ /* 0x000fc400008f0eff */
[C---:B------:R-:W-:Y:S02]  /*8100*/  LEA R10, P1, R14.reuse, R16, 0x1 ;  /* 0x000000100e0a7211 */ /* 0x040fe400078208ff */
[-C--:B------:R-:W-:Y:S01]  /*8110*/  LEA.HI.X.SX32 R5, R11, R17.reuse, 0x1, P2 ;  /* 0x000000110b057211 */ /* 0x080fe200010f0eff */
[----:B---3--:R0:W-:Y:S01]  /*8120*/  @P4 STG.E.U16 desc[UR8][R2.64], R25 ;  /* 0x0000001902004986 */ /* 0x0081e2000c101508 */
[----:B------:R-:W-:Y:S02]  /*8130*/  LEA.HI.X.SX32 R11, R14, R17, 0x1, P1 ;  /* 0x000000110e0b7211 */ /* 0x000fe400008f0eff */
[----:B------:R-:W-:Y:S01]  /*8140*/  ISETP.LT.AND P2, PT, R9, UR11, !P0 ;  /* 0x0000000b09007c0c */ /* 0x000fe2000c741270 */
[----:B------:R0:W-:Y:S01]  /*8150*/  @P3 STG.E.U16 desc[UR8][R4.64], R19 ;  /* 0x0000001304003986 */ /* 0x0001e2000c101508 */
[----:B------:R-:W-:Y:S02]  /*8160*/  ISETP.LT.AND P1, PT, R0, UR11, !P0 ;  /* 0x0000000b00007c0c */ /* 0x000fe4000c721270 */
[----:B------:R-:W-:-:S02]  /*8170*/  ISETP.LT.AND P0, PT, R13, UR11, !P0 ;  /* 0x0000000b0d007c0c */ /* 0x000fc4000c701270 */
[-C--:B------:R-:W-:Y:S02]  /*8180*/  LEA.HI.X.SX32 R9, R12, R17.reuse, 0x1, P6 ;  /* 0x000000110c097211 */ /* 0x080fe400030f0eff */
[----:B------:R-:W-:Y:S02]  /*8190*/  PRMT R21, R21, 0x7632, R21 ;  /* 0x0000763215157816 */ /* 0x000fe40000000015 */
[----:B------:R-:W-:Y:S02]  /*81a0*/  PRMT R0, R23, 0x7632, R0 ;  /* 0x0000763217007816 */ /* 0x000fe40000000000 */
[C---:B------:R-:W-:Y:S01]  /*81b0*/  LEA R12, P6, R15.reuse, R16, 0x1 ;  /* 0x000000100f0c7211 */ /* 0x040fe200078c08ff */
[----:B------:R0:W-:Y:S03]  /*81c0*/  @P2 STG.E.U16 desc[UR8][R8.64], R21 ;  /* 0x0000001508002986 */ /* 0x0001e6000c101508 */
[----:B------:R-:W-:Y:S01]  /*81d0*/  LEA.HI.X.SX32 R13, R15, R17, 0x1, P6 ;  /* 0x000000110f0d7211 */ /* 0x000fe200030f0eff */
[----:B------:R0:W-:Y:S01]  /*81e0*/  @P0 STG.E.U16 desc[UR8][R10.64], R0 ;  /* 0x000000000a000986 */ /* 0x0001e2000c101508 */
[----:B------:R-:W-:Y:S07]  /*81f0*/  @!P1 EXIT ;  /* 0x000000000000994d */ /* 0x000fee0003800000 */
[----:B0-----:R-:W-:-:S05]  /*8200*/  PRMT R6, R25, 0x7632, R6 ;  /* 0x0000763219067816 */ /* 0x001fca0000000006 */
[----:B------:R-:W-:Y:S01]  /*8210*/  STG.E.U16 desc[UR8][R12.64], R6 ;  /* 0x000000060c007986 */ /* 0x000fe2000c101508 */
[----:B------:R-:W-:Y:S05]  /*8220*/  EXIT ;  /* 0x000000000000794d */ /* 0x000fea0003800000 */
.L_x_2:
[----:B------:R-:W-:-:S00]  /*8230*/  BRA `(.L_x_2) ;  /* 0xfffffffc00fc7947 */ /* 0x000fc0000383ffff */
[----:B------:R-:W-:-:S00]  /*8240*/  NOP ;  /* 0x0000000000007918 */ /* 0x000fc00000000000 */
        /* <DEDUP_REMOVED lines=11> */
.L_x_3:


//--------------------- .nv.shared.matmul_kernel  --------------------------
	.section	.nv.shared.matmul_kernel,"aw",@nobits
	.sectionflags	@""
	.align	16
	.zero		1024


//--------------------- .nv.shared.reserved.0     --------------------------
	.section	.nv.shared.reserved.0,"aw",@nobits
	.weak		__nv_reservedSMEM_offset_0_alias
	.size		__nv_reservedSMEM_offset_0_alias, 0, 0
	.other		__nv_reservedSMEM_offset_0_alias,@"STO_CUDA_RESERVED_SHARED STV_DEFAULT"
__nv_reservedSMEM_offset_0_alias:
	.zero		0


//--------------------- .nv.constant0.matmul_kernel --------------------------
	.section	.nv.constant0.matmul_kernel,"a",@progbits
	.sectionflags	@""
	.align	4
.nv.constant0.matmul_kernel:
	.zero		608


//--------------------- SYMBOLS --------------------------

	.type		.nv.reservedSmem.offset0,@object
	.size		.nv.reservedSmem.offset0,0x4
